	.target	sm_90a

	.elftype	@"ET_EXEC"


//--------------------- .note.nv.tkinfo           --------------------------
	.section	.note.nv.tkinfo,"",@"SHT_NOTE"
	.sectionflags	@"SHF_NOTE_NV_TKINFO"
	.tkinfo
        /*0018*/ 	.word	0x00000002
        /*0030*/ 	.string	""
        /*0030*/ 	.string	"ptxas"
        /*0030*/ 	.string	"Cuda compilation tools, release 13.0, V13.0.88"
        /*0030*/ 	.string	"Build cuda_13.0.r13.0/compiler.36424714_0"
        /*0030*/ 	.string	"-arch sm_90a -m 64 "



//--------------------- .note.nv.cuinfo           --------------------------
	.section	.note.nv.cuinfo,"",@"SHT_NOTE"
	.sectionflags	@"SHF_NOTE_NV_CUINFO"
        /*0018*/ 	.short	0x0002
        /*001a*/ 	.short	0x005a
        /*001c*/ 	.short	0x0082
	.zero		2


//--------------------- .nv.info                  --------------------------
	.section	.nv.info,"",@"SHT_CUDA_INFO"
	.align	4


	//----- nvinfo : EIATTR_REGCOUNT
	.align		4
        /*0000*/ 	.byte	0x04, 0x2f
        /*0002*/ 	.short	(.L_12 - .L_11)
	.align		4
.L_11:
        /*0004*/ 	.word	index@(_ZN7cutlass13device_kernelINS_4gemm6kernel13GemmUniversalIN4cute5tupleIJiiiiEEENS1_10collective13CollectiveMmaINS1_37MainloopSm90TmaGmmaWarpSpecializedFP8ILi11ENS5_IJNS4_1CILi8EEENSA_ILi1EEESC_EEENS1_35KernelTmaWarpSpecializedCooperativeEEENS5_IJNSA_ILi256EEENSA_ILi64EEESH_EEENS_12float_e4m3_tENS5_IJlSC_lEEESJ_SK_NS4_8TiledMMAINS4_8MMA_AtomIJNS4_4SM904GMMA30MMA_64x64x32_F32E4M3E4M3_SS_TNILNSO_7ScaleInE1ELSQ_1EEEEEENS4_6LayoutINS5_IJNSA_ILi2EEESC_SC_EEENS5_IJSC_NSA_ILi0EEESW_EEEEENS5_IJNS4_10UnderscoreESZ_SZ_EEEEENS4_13SM90_TMA_LOADENS4_14ComposedLayoutINS4_7SwizzleILi2ELi4ELi3EEENS4_18smem_ptr_flag_bitsILi8EEENST_INS5_IJSB_SH_EEENS5_IJSH_SC_EEEEEEEvNS4_8identityENS4_23SM90_TMA_LOAD_MULTICASTES1B_vS1C_EENS_8epilogue10collective6detail29Sm90TmaWarpSpecializedAdapterINS1G_15DefaultEpilogueISJ_SK_SK_NS1F_6thread17LinearCombinationISJ_Li1EffLNS1K_9ScaleType4KindE0ELNS_15FloatRoundStyleE2ESJ_EENS1_15EpilogueDefaultEEEEEvvEEEEvNT_6ParamsE)
        /*0008*/ 	.word	0x000000a8


	//----- nvinfo : EIATTR_FRAME_SIZE
	.align		4
.L_12:
        /*000c*/ 	.byte	0x04, 0x11
        /*000e*/ 	.short	(.L_14 - .L_13)
	.align		4
.L_13:
        /*0010*/ 	.word	index@(_ZN7cutlass13device_kernelINS_4gemm6kernel13GemmUniversalIN4cute5tupleIJiiiiEEENS1_10collective13CollectiveMmaINS1_37MainloopSm90TmaGmmaWarpSpecializedFP8ILi11ENS5_IJNS4_1CILi8EEENSA_ILi1EEESC_EEENS1_35KernelTmaWarpSpecializedCooperativeEEENS5_IJNSA_ILi256EEENSA_ILi64EEESH_EEENS_12float_e4m3_tENS5_IJlSC_lEEESJ_SK_NS4_8TiledMMAINS4_8MMA_AtomIJNS4_4SM904GMMA30MMA_64x64x32_F32E4M3E4M3_SS_TNILNSO_7ScaleInE1ELSQ_1EEEEEENS4_6LayoutINS5_IJNSA_ILi2EEESC_SC_EEENS5_IJSC_NSA_ILi0EEESW_EEEEENS5_IJNS4_10UnderscoreESZ_SZ_EEEEENS4_13SM90_TMA_LOADENS4_14ComposedLayoutINS4_7SwizzleILi2ELi4ELi3EEENS4_18smem_ptr_flag_bitsILi8EEENST_INS5_IJSB_SH_EEENS5_IJSH_SC_EEEEEEEvNS4_8identityENS4_23SM90_TMA_LOAD_MULTICASTES1B_vS1C_EENS_8epilogue10collective6detail29Sm90TmaWarpSpecializedAdapterINS1G_15DefaultEpilogueISJ_SK_SK_NS1F_6thread17LinearCombinationISJ_Li1EffLNS1K_9ScaleType4KindE0ELNS_15FloatRoundStyleE2ESJ_EENS1_15EpilogueDefaultEEEEEvvEEEEvNT_6ParamsE)
        /*0014*/ 	.word	0x00000000


	//----- nvinfo : EIATTR_MIN_STACK_SIZE
	.align		4
.L_14:
        /*0018*/ 	.byte	0x04, 0x12
        /*001a*/ 	.short	(.L_16 - .L_15)
	.align		4
.L_15:
        /*001c*/ 	.word	index@(_ZN7cutlass13device_kernelINS_4gemm6kernel13GemmUniversalIN4cute5tupleIJiiiiEEENS1_10collective13CollectiveMmaINS1_37MainloopSm90TmaGmmaWarpSpecializedFP8ILi11ENS5_IJNS4_1CILi8EEENSA_ILi1EEESC_EEENS1_35KernelTmaWarpSpecializedCooperativeEEENS5_IJNSA_ILi256EEENSA_ILi64EEESH_EEENS_12float_e4m3_tENS5_IJlSC_lEEESJ_SK_NS4_8TiledMMAINS4_8MMA_AtomIJNS4_4SM904GMMA30MMA_64x64x32_F32E4M3E4M3_SS_TNILNSO_7ScaleInE1ELSQ_1EEEEEENS4_6LayoutINS5_IJNSA_ILi2EEESC_SC_EEENS5_IJSC_NSA_ILi0EEESW_EEEEENS5_IJNS4_10UnderscoreESZ_SZ_EEEEENS4_13SM90_TMA_LOADENS4_14ComposedLayoutINS4_7SwizzleILi2ELi4ELi3EEENS4_18smem_ptr_flag_bitsILi8EEENST_INS5_IJSB_SH_EEENS5_IJSH_SC_EEEEEEEvNS4_8identityENS4_23SM90_TMA_LOAD_MULTICASTES1B_vS1C_EENS_8epilogue10collective6detail29Sm90TmaWarpSpecializedAdapterINS1G_15DefaultEpilogueISJ_SK_SK_NS1F_6thread17LinearCombinationISJ_Li1EffLNS1K_9ScaleType4KindE0ELNS_15FloatRoundStyleE2ESJ_EENS1_15EpilogueDefaultEEEEEvvEEEEvNT_6ParamsE)
        /*0020*/ 	.word	0x00000000
.L_16:


//--------------------- .nv.compat                --------------------------
	.section	.nv.compat,"",@"SHT_CUDA_COMPAT_INFO"
	.align	4
        /*0000*/ 	.byte	0x02, 0x09, 0x01, 0x00, 0x02, 0x02, 0x04, 0x00, 0x02, 0x05, 0x05, 0x00, 0x03, 0x07, 0x01, 0x01
        /*0010*/ 	.byte	0x02, 0x03, 0x01, 0x00, 0x02, 0x06, 0x01, 0x00, 0x04, 0x0b, 0x08, 0x00, 0x00, 0x00, 0x00, 0x00
        /*0020*/ 	.byte	0x00, 0x00, 0x00, 0x00


//--------------------- .nv.info._ZN7cutlass13device_kernelINS_4gemm6kernel13GemmUniversalIN4cute5tupleIJiiiiEEENS1_10collective13CollectiveMmaINS1_37MainloopSm90TmaGmmaWarpSpecializedFP8ILi11ENS5_IJNS4_1CILi8EEENSA_ILi1EEESC_EEENS1_35KernelTmaWarpSpecializedCooperativeEEENS5_IJNSA_ILi256EEENSA_ILi64EEESH_EEENS_12float_e4m3_tENS5_IJlSC_lEEESJ_SK_NS4_8TiledMMAINS4_8MMA_AtomIJNS4_4SM904GMMA30MMA_64x64x32_F32E4M3E4M3_SS_TNILNSO_7ScaleInE1ELSQ_1EEEEEENS4_6LayoutINS5_IJNSA_ILi2EEESC_SC_EEENS5_IJSC_NSA_ILi0EEESW_EEEEENS5_IJNS4_10UnderscoreESZ_SZ_EEEEENS4_13SM90_TMA_LOADENS4_14ComposedLayoutINS4_7SwizzleILi2ELi4ELi3EEENS4_18smem_ptr_flag_bitsILi8EEENST_INS5_IJSB_SH_EEENS5_IJSH_SC_EEEEEEEvNS4_8identityENS4_23SM90_TMA_LOAD_MULTICASTES1B_vS1C_EENS_8epilogue10collective6detail29Sm90TmaWarpSpecializedAdapterINS1G_15DefaultEpilogueISJ_SK_SK_NS1F_6thread17LinearCombinationISJ_Li1EffLNS1K_9ScaleType4KindE0ELNS_15FloatRoundStyleE2ESJ_EENS1_15EpilogueDefaultEEEEEvvEEEEvNT_6ParamsE --------------------------
	.section	.nv.info._ZN7cutlass13device_kernelINS_4gemm6kernel13GemmUniversalIN4cute5tupleIJiiiiEEENS1_10collective13CollectiveMmaINS1_37MainloopSm90TmaGmmaWarpSpecializedFP8ILi11ENS5_IJNS4_1CILi8EEENSA_ILi1EEESC_EEENS1_35KernelTmaWarpSpecializedCooperativeEEENS5_IJNSA_ILi256EEENSA_ILi64EEESH_EEENS_12float_e4m3_tENS5_IJlSC_lEEESJ_SK_NS4_8TiledMMAINS4_8MMA_AtomIJNS4_4SM904GMMA30MMA_64x64x32_F32E4M3E4M3_SS_TNILNSO_7ScaleInE1ELSQ_1EEEEEENS4_6LayoutINS5_IJNSA_ILi2EEESC_SC_EEENS5_IJSC_NSA_ILi0EEESW_EEEEENS5_IJNS4_10UnderscoreESZ_SZ_EEEEENS4_13SM90_TMA_LOADENS4_14ComposedLayoutINS4_7SwizzleILi2ELi4ELi3EEENS4_18smem_ptr_flag_bitsILi8EEENST_INS5_IJSB_SH_EEENS5_IJSH_SC_EEEEEEEvNS4_8identityENS4_23SM90_TMA_LOAD_MULTICASTES1B_vS1C_EENS_8epilogue10collective6detail29Sm90TmaWarpSpecializedAdapterINS1G_15DefaultEpilogueISJ_SK_SK_NS1F_6thread17LinearCombinationISJ_Li1EffLNS1K_9ScaleType4KindE0ELNS_15FloatRoundStyleE2ESJ_EENS1_15EpilogueDefaultEEEEEvvEEEEvNT_6ParamsE,"",@"SHT_CUDA_INFO"
	.sectionflags	@""
	.align	4


	//----- nvinfo : EIATTR_CUDA_API_VERSION
	.align		4
        /*0000*/ 	.byte	0x04, 0x37
        /*0002*/ 	.short	(.L_18 - .L_17)
.L_17:
        /*0004*/ 	.word	0x00000082


	//----- nvinfo : EIATTR_KPARAM_INFO
	.align		4
.L_18:
        /*0008*/ 	.byte	0x04, 0x17
        /*000a*/ 	.short	(.L_20 - .L_19)
.L_19:
        /*000c*/ 	.word	0x00000000
        /*0010*/ 	.short	0x0000
        /*0012*/ 	.short	0x0070
        /*0014*/ 	.byte	0x00, 0xf0, 0x01, 0x10


	//----- nvinfo : EIATTR_SPARSE_MMA_MASK
	.align		4
.L_20:
        /*0018*/ 	.byte	0x03, 0x50
        /*001a*/ 	.short	0x0000


	//----- nvinfo : EIATTR_MAXREG_COUNT
	.align		4
        /*001c*/ 	.byte	0x03, 0x1b
        /*001e*/ 	.short	0x00a8


	//----- nvinfo : EIATTR_NUM_BARRIERS
	.align		4
        /*0020*/ 	.byte	0x02, 0x4c
        /*0022*/ 	.byte	0x01
	.zero		1


	//----- nvinfo : EIATTR_MERCURY_ISA_VERSION
	.align		4
        /*0024*/ 	.byte	0x03, 0x5f
        /*0026*/ 	.short	0x0101


	//----- nvinfo : EIATTR_INT_WARP_WIDE_INSTR_OFFSETS
	.align		4
        /*0028*/ 	.byte	0x04, 0x31
        /*002a*/ 	.short	(.L_22 - .L_21)


	//   ....[0]....
.L_21:
        /*002c*/ 	.word	0x00000610


	//   ....[1]....
        /*0030*/ 	.word	0x00000650


	//   ....[2]....
        /*0034*/ 	.word	0x000007b0


	//----- nvinfo : EIATTR_COOP_GROUP_MASK_REGIDS
	.align		4
.L_22:
        /*0038*/ 	.byte	0x04, 0x29
        /*003a*/ 	.short	(.L_24 - .L_23)


	//   ....[0]....
.L_23:
        /*003c*/ 	.word	0xffffffff


	//   ....[1]....
        /*0040*/ 	.word	0xffffffff


	//   ....[2]....
        /*0044*/ 	.word	0xffffffff


	//   ....[3]....
        /*0048*/ 	.word	0xffffffff


	//   ....[4]....
        /*004c*/ 	.word	0xffffffff


	//   ....[5]....
        /*0050*/ 	.word	0xffffffff


	//----- nvinfo : EIATTR_COOP_GROUP_INSTR_OFFSETS
	.align		4
.L_24:
        /*0054*/ 	.byte	0x04, 0x28
        /*0056*/ 	.short	(.L_26 - .L_25)


	//   ....[0]....
.L_25:
        /*0058*/ 	.word	0x00000060


	//   ....[1]....
        /*005c*/ 	.word	0x00000070


	//   ....[2]....
        /*0060*/ 	.word	0x00000130


	//   ....[3]....
        /*0064*/ 	.word	0x00000400


	//   ....[4]....
        /*0068*/ 	.word	0x00000900


	//   ....[5]....
        /*006c*/ 	.word	0x00001380


	//----- nvinfo : EIATTR_REG_RECONFIG
	.align		4
.L_26:
        /*0070*/ 	.byte	0x01, 0x54
	.zero		2


	//----- nvinfo : EIATTR_MBARRIER_INSTR_OFFSETS
	.align		4
        /*0074*/ 	.byte	0x04, 0x39
        /*0076*/ 	.short	(.L_28 - .L_27)


	//   ....[0]....
.L_27:
        /*0078*/ 	.word	0x00000280
        /*007c*/ 	.word	0x000000ff
        /*0080*/ 	.word	0x00000000
        /*0084*/ 	.short	0x0100
        /*0086*/ 	.byte	0x08
	.zero		1


	//   ....[1]....
        /*0088*/ 	.word	0x00000290
        /*008c*/ 	.word	0x000000ff
        /*0090*/ 	.word	0x00000058
        /*0094*/ 	.short	0x0100
        /*0096*/ 	.byte	0x08
	.zero		1


	//   ....[2]....
        /*0098*/ 	.word	0x000002a0
        /*009c*/ 	.word	0x000000ff
        /*00a0*/ 	.word	0x00000008
        /*00a4*/ 	.short	0x0100
        /*00a6*/ 	.byte	0x08
	.zero		1


	//   ....[3]....
        /*00a8*/ 	.word	0x000002b0
        /*00ac*/ 	.word	0x000000ff
        /*00b0*/ 	.word	0x00000060
        /*00b4*/ 	.short	0x0100
        /*00b6*/ 	.byte	0x08
	.zero		1


	//   ....[4]....
        /*00b8*/ 	.word	0x000002c0
        /*00bc*/ 	.word	0x000000ff
        /*00c0*/ 	.word	0x00000010
        /*00c4*/ 	.short	0x0100
        /*00c6*/ 	.byte	0x08
	.zero		1


	//   ....[5]....
        /*00c8*/ 	.word	0x000002d0
        /*00cc*/ 	.word	0x000000ff
        /*00d0*/ 	.word	0x00000068
        /*00d4*/ 	.short	0x0100
        /*00d6*/ 	.byte	0x08
	.zero		1


	//   ....[6]....
        /*00d8*/ 	.word	0x000002e0
        /*00dc*/ 	.word	0x000000ff
        /*00e0*/ 	.word	0x00000018
        /*00e4*/ 	.short	0x0100
        /*00e6*/ 	.byte	0x08
	.zero		1


	//   ....[7]....
        /*00e8*/ 	.word	0x000002f0
        /*00ec*/ 	.word	0x000000ff
        /*00f0*/ 	.word	0x00000070
        /*00f4*/ 	.short	0x0100
        /*00f6*/ 	.byte	0x08
	.zero		1


	//   ....[8]....
        /*00f8*/ 	.word	0x00000300
        /*00fc*/ 	.word	0x000000ff
        /*0100*/ 	.word	0x00000020
        /*0104*/ 	.short	0x0100
        /*0106*/ 	.byte	0x08
	.zero		1


	//   ....[9]....
        /*0108*/ 	.word	0x00000310
        /*010c*/ 	.word	0x000000ff
        /*0110*/ 	.word	0x00000078
        /*0114*/ 	.short	0x0100
        /*0116*/ 	.byte	0x08
	.zero		1


	//   ....[10]....
        /*0118*/ 	.word	0x00000320
        /*011c*/ 	.word	0x000000ff
        /*0120*/ 	.word	0x00000028
        /*0124*/ 	.short	0x0100
        /*0126*/ 	.byte	0x08
	.zero		1


	//   ....[11]....
        /*0128*/ 	.word	0x00000330
        /*012c*/ 	.word	0x000000ff
        /*0130*/ 	.word	0x00000080
        /*0134*/ 	.short	0x0100
        /*0136*/ 	.byte	0x08
	.zero		1


	//   ....[12]....
        /*0138*/ 	.word	0x00000340
        /*013c*/ 	.word	0x000000ff
        /*0140*/ 	.word	0x00000030
        /*0144*/ 	.short	0x0100
        /*0146*/ 	.byte	0x08
	.zero		1


	//   ....[13]....
        /*0148*/ 	.word	0x00000350
        /*014c*/ 	.word	0x000000ff
        /*0150*/ 	.word	0x00000088
        /*0154*/ 	.short	0x0100
        /*0156*/ 	.byte	0x08
	.zero		1


	//   ....[14]....
        /*0158*/ 	.word	0x00000360
        /*015c*/ 	.word	0x000000ff
        /*0160*/ 	.word	0x00000038
        /*0164*/ 	.short	0x0100
        /*0166*/ 	.byte	0x08
	.zero		1


	//   ....[15]....
        /*0168*/ 	.word	0x00000370
        /*016c*/ 	.word	0x000000ff
        /*0170*/ 	.word	0x00000090
        /*0174*/ 	.short	0x0100
        /*0176*/ 	.byte	0x08
	.zero		1


	//   ....[16]....
        /*0178*/ 	.word	0x00000380
        /*017c*/ 	.word	0x000000ff
        /*0180*/ 	.word	0x00000040
        /*0184*/ 	.short	0x0100
        /*0186*/ 	.byte	0x08
	.zero		1


	//   ....[17]....
        /*0188*/ 	.word	0x00000390
        /*018c*/ 	.word	0x000000ff
        /*0190*/ 	.word	0x00000098
        /*0194*/ 	.short	0x0100
        /*0196*/ 	.byte	0x08
	.zero		1


	//   ....[18]....
        /*0198*/ 	.word	0x000003a0
        /*019c*/ 	.word	0x000000ff
        /*01a0*/ 	.word	0x00000048
        /*01a4*/ 	.short	0x0100
        /*01a6*/ 	.byte	0x08
	.zero		1


	//   ....[19]....
        /*01a8*/ 	.word	0x000003b0
        /*01ac*/ 	.word	0x000000ff
        /*01b0*/ 	.word	0x000000a0
        /*01b4*/ 	.short	0x0100
        /*01b6*/ 	.byte	0x08
	.zero		1


	//   ....[20]....
        /*01b8*/ 	.word	0x000003c0
        /*01bc*/ 	.word	0x000000ff
        /*01c0*/ 	.word	0x00000050
        /*01c4*/ 	.short	0x0100
        /*01c6*/ 	.byte	0x08
	.zero		1


	//   ....[21]....
        /*01c8*/ 	.word	0x000003d0
        /*01cc*/ 	.word	0x000000ff
        /*01d0*/ 	.word	0x000000a8
        /*01d4*/ 	.short	0x0100
        /*01d6*/ 	.byte	0x08
	.zero		1


	//   ....[22]....
        /*01d8*/ 	.word	0x00000830
        /*01dc*/ 	.word	0x000000ff
        /*01e0*/ 	.word	0x000000c0
        /*01e4*/ 	.short	0x0100
        /*01e6*/ 	.byte	0x06
	.zero		1


	//   ....[23]....
        /*01e8*/ 	.word	0x000008b0
        /*01ec*/ 	.word	0x000000ff
        /*01f0*/ 	.word	0x000000c8
        /*01f4*/ 	.short	0x0100
        /*01f6*/ 	.byte	0x06
	.zero		1


	//   ....[24]....
        /*01f8*/ 	.word	0x000018b0
        /*01fc*/ 	.word	0x000000ff
        /*0200*/ 	.word	0x00000000
        /*0204*/ 	.short	0x010a
        /*0206*/ 	.byte	0x06
	.zero		1


	//   ....[25]....
        /*0208*/ 	.word	0x000018f0
        /*020c*/ 	.word	0x000000ff
        /*0210*/ 	.word	0x00000000
        /*0214*/ 	.short	0x010a
        /*0216*/ 	.byte	0x06
	.zero		1


	//   ....[26]....
        /*0218*/ 	.word	0x000022c0
        /*021c*/ 	.word	0x000000ff
        /*0220*/ 	.word	0x00000000
        /*0224*/ 	.short	0x010a
        /*0226*/ 	.byte	0x0c
	.zero		1


	//   ....[27]....
        /*0228*/ 	.word	0x00002300
        /*022c*/ 	.word	0x000000ff
        /*0230*/ 	.word	0x00000000
        /*0234*/ 	.short	0x010a
        /*0236*/ 	.byte	0x0c
	.zero		1


	//   ....[28]....
        /*0238*/ 	.word	0x000029d0
        /*023c*/ 	.word	0x0000000e
        /*0240*/ 	.word	0x00000000
        /*0244*/ 	.short	0x0101
        /*0246*/ 	.byte	0x3f
	.zero		1


	//   ....[29]....
        /*0248*/ 	.word	0x00003070
        /*024c*/ 	.word	0x0000000c
        /*0250*/ 	.word	0x00000000
        /*0254*/ 	.short	0x0101
        /*0256*/ 	.byte	0x3f
	.zero		1


	//   ....[30]....
        /*0258*/ 	.word	0x00008af0
        /*025c*/ 	.word	0x00000015
        /*0260*/ 	.word	0x00000058
        /*0264*/ 	.short	0x010a
        /*0266*/ 	.byte	0x3f
	.zero		1


	//   ....[31]....
        /*0268*/ 	.word	0x00008e70
        /*026c*/ 	.word	0x00000008
        /*0270*/ 	.word	0x000000c8
        /*0274*/ 	.short	0x0101
        /*0276*/ 	.byte	0x3f
	.zero		1


	//   ....[32]....
        /*0278*/ 	.word	0x000095a0
        /*027c*/ 	.word	0x00000006
        /*0280*/ 	.word	0x00000000
        /*0284*/ 	.short	0x010a
        /*0286*/ 	.byte	0x3f
	.zero		1


	//   ....[33]....
        /*0288*/ 	.word	0x00009620
        /*028c*/ 	.word	0x00000007
        /*0290*/ 	.word	0x00000000
        /*0294*/ 	.short	0x010a
        /*0296*/ 	.byte	0x3f
	.zero		1


	//   ....[34]....
        /*0298*/ 	.word	0x000096b0
        /*029c*/ 	.word	0x00000006
        /*02a0*/ 	.word	0x00000000
        /*02a4*/ 	.short	0x010a
        /*02a6*/ 	.byte	0x3f
	.zero		1


	//   ....[35]....
        /*02a8*/ 	.word	0x00009740
        /*02ac*/ 	.word	0x00000009
        /*02b0*/ 	.word	0x00000000
        /*02b4*/ 	.short	0x010a
        /*02b6*/ 	.byte	0x3f
	.zero		1


	//   ....[36]....
        /*02b8*/ 	.word	0x000097d0
        /*02bc*/ 	.word	0x00000006
        /*02c0*/ 	.word	0x00000000
        /*02c4*/ 	.short	0x010a
        /*02c6*/ 	.byte	0x3f
	.zero		1


	//   ....[37]....
        /*02c8*/ 	.word	0x00009860
        /*02cc*/ 	.word	0x00000009
        /*02d0*/ 	.word	0x00000000
        /*02d4*/ 	.short	0x010a
        /*02d6*/ 	.byte	0x3f
	.zero		1


	//   ....[38]....
        /*02d8*/ 	.word	0x000098f0
        /*02dc*/ 	.word	0x00000006
        /*02e0*/ 	.word	0x00000000
        /*02e4*/ 	.short	0x010a
        /*02e6*/ 	.byte	0x3f
	.zero		1


	//   ....[39]....
        /*02e8*/ 	.word	0x00009980
        /*02ec*/ 	.word	0x00000009
        /*02f0*/ 	.word	0x00000000
        /*02f4*/ 	.short	0x010a
        /*02f6*/ 	.byte	0x3f
	.zero		1


	//   ....[40]....
        /*02f8*/ 	.word	0x00009a10
        /*02fc*/ 	.word	0x0000000a
        /*0300*/ 	.word	0x00000000
        /*0304*/ 	.short	0x010a
        /*0306*/ 	.byte	0x3f
	.zero		1


	//   ....[41]....
        /*0308*/ 	.word	0x00009aa0
        /*030c*/ 	.word	0x0000000b
        /*0310*/ 	.word	0x00000000
        /*0314*/ 	.short	0x010a
        /*0316*/ 	.byte	0x3f
	.zero		1


	//   ....[42]....
        /*0318*/ 	.word	0x00009b30
        /*031c*/ 	.word	0x00000003
        /*0320*/ 	.word	0x00000000
        /*0324*/ 	.short	0x010a
        /*0326*/ 	.byte	0x3f
	.zero		1


	//   ....[43]....
        /*0328*/ 	.word	0x00009ba0
        /*032c*/ 	.word	0x0000000d
        /*0330*/ 	.word	0x00000000
        /*0334*/ 	.short	0x010a
        /*0336*/ 	.byte	0x3f
	.zero		1


	//   ....[44]....
        /*0338*/ 	.word	0x00009c00
        /*033c*/ 	.word	0x0000000f
        /*0340*/ 	.word	0x00000000
        /*0344*/ 	.short	0x010a
        /*0346*/ 	.byte	0x3f
	.zero		1


	//   ....[45]....
        /*0348*/ 	.word	0x00009cd0
        /*034c*/ 	.word	0x00000015
        /*0350*/ 	.word	0x00000058
        /*0354*/ 	.short	0x010a
        /*0356*/ 	.byte	0x3f
	.zero		1


	//   ....[46]....
        /*0358*/ 	.word	0x00009da0
        /*035c*/ 	.word	0x00000006
        /*0360*/ 	.word	0x00000000
        /*0364*/ 	.short	0x010a
        /*0366*/ 	.byte	0x3f
	.zero		1


	//   ....[47]....
        /*0368*/ 	.word	0x00009df0
        /*036c*/ 	.word	0x00000007
        /*0370*/ 	.word	0x00000000
        /*0374*/ 	.short	0x010a
        /*0376*/ 	.byte	0x3f
	.zero		1


	//   ....[48]....
        /*0378*/ 	.word	0x00009e40
        /*037c*/ 	.word	0x00000006
        /*0380*/ 	.word	0x00000000
        /*0384*/ 	.short	0x010a
        /*0386*/ 	.byte	0x3f
	.zero		1


	//   ....[49]....
        /*0388*/ 	.word	0x00009e90
        /*038c*/ 	.word	0x00000009
        /*0390*/ 	.word	0x00000000
        /*0394*/ 	.short	0x010a
        /*0396*/ 	.byte	0x3f
	.zero		1


	//   ....[50]....
        /*0398*/ 	.word	0x00009ee0
        /*039c*/ 	.word	0x00000006
        /*03a0*/ 	.word	0x00000000
        /*03a4*/ 	.short	0x010a
        /*03a6*/ 	.byte	0x3f
	.zero		1


	//   ....[51]....
        /*03a8*/ 	.word	0x00009f30
        /*03ac*/ 	.word	0x00000009
        /*03b0*/ 	.word	0x00000000
        /*03b4*/ 	.short	0x010a
        /*03b6*/ 	.byte	0x3f
	.zero		1


	//   ....[52]....
        /*03b8*/ 	.word	0x00009f80
        /*03bc*/ 	.word	0x00000006
        /*03c0*/ 	.word	0x00000000
        /*03c4*/ 	.short	0x010a
        /*03c6*/ 	.byte	0x3f
	.zero		1


	//   ....[53]....
        /*03c8*/ 	.word	0x00009fd0
        /*03cc*/ 	.word	0x00000009
        /*03d0*/ 	.word	0x00000000
        /*03d4*/ 	.short	0x010a
        /*03d6*/ 	.byte	0x3f
	.zero		1


	//   ....[54]....
        /*03d8*/ 	.word	0x0000a020
        /*03dc*/ 	.word	0x0000000a
        /*03e0*/ 	.word	0x00000000
        /*03e4*/ 	.short	0x010a
        /*03e6*/ 	.byte	0x3f
	.zero		1


	//   ....[55]....
        /*03e8*/ 	.word	0x0000a070
        /*03ec*/ 	.word	0x0000000b
        /*03f0*/ 	.word	0x00000000
        /*03f4*/ 	.short	0x010a
        /*03f6*/ 	.byte	0x3f
	.zero		1


	//----- nvinfo : EIATTR_NUM_MBARRIERS
	.align		4
.L_28:
        /*03f8*/ 	.byte	0x03, 0x38
        /*03fa*/ 	.short	0x0018


	//----- nvinfo : EIATTR_EXIT_INSTR_OFFSETS
	.align		4
        /*03fc*/ 	.byte	0x04, 0x1c
        /*03fe*/ 	.short	(.L_30 - .L_29)


	//   ....[0]....
.L_29:
        /*0400*/ 	.word	0x00000a60


	//   ....[1]....
        /*0404*/ 	.word	0x00001250


	//   ....[2]....
        /*0408*/ 	.word	0x00008200


	//   ....[3]....
        /*040c*/ 	.word	0x00008760


	//   ....[4]....
        /*0410*/ 	.word	0x00009b80


	//----- nvinfo : EIATTR_MAX_THREADS
	.align		4
.L_30:
        /*0414*/ 	.byte	0x04, 0x05
        /*0416*/ 	.short	(.L_32 - .L_31)
.L_31:
        /*0418*/ 	.word	0x00000180
        /*041c*/ 	.word	0x00000001
        /*0420*/ 	.word	0x00000001


	//----- nvinfo : EIATTR_CRS_STACK_SIZE
	.align		4
.L_32:
        /*0424*/ 	.byte	0x04, 0x1e
        /*0426*/ 	.short	(.L_34 - .L_33)
.L_33:
        /*0428*/ 	.word	0x00000000


	//----- nvinfo : EIATTR_CBANK_PARAM_SIZE
	.align		4
.L_34:
        /*042c*/ 	.byte	0x03, 0x19
        /*042e*/ 	.short	0x0470


	//----- nvinfo : EIATTR_PARAM_CBANK
	.align		4
        /*0430*/ 	.byte	0x04, 0x0a
        /*0432*/ 	.short	(.L_36 - .L_35)
	.align		4
.L_35:
        /*0434*/ 	.word	index@(.nv.constant0._ZN7cutlass13device_kernelINS_4gemm6kernel13GemmUniversalIN4cute5tupleIJiiiiEEENS1_10collective13CollectiveMmaINS1_37MainloopSm90TmaGmmaWarpSpecializedFP8ILi11ENS5_IJNS4_1CILi8EEENSA_ILi1EEESC_EEENS1_35KernelTmaWarpSpecializedCooperativeEEENS5_IJNSA_ILi256EEENSA_ILi64EEESH_EEENS_12float_e4m3_tENS5_IJlSC_lEEESJ_SK_NS4_8TiledMMAINS4_8MMA_AtomIJNS4_4SM904GMMA30MMA_64x64x32_F32E4M3E4M3_SS_TNILNSO_7ScaleInE1ELSQ_1EEEEEENS4_6LayoutINS5_IJNSA_ILi2EEESC_SC_EEENS5_IJSC_NSA_ILi0EEESW_EEEEENS5_IJNS4_10UnderscoreESZ_SZ_EEEEENS4_13SM90_TMA_LOADENS4_14ComposedLayoutINS4_7SwizzleILi2ELi4ELi3EEENS4_18smem_ptr_flag_bitsILi8EEENST_INS5_IJSB_SH_EEENS5_IJSH_SC_EEEEEEEvNS4_8identityENS4_23SM90_TMA_LOAD_MULTICASTES1B_vS1C_EENS_8epilogue10collective6detail29Sm90TmaWarpSpecializedAdapterINS1G_15DefaultEpilogueISJ_SK_SK_NS1F_6thread17LinearCombinationISJ_Li1EffLNS1K_9ScaleType4KindE0ELNS_15FloatRoundStyleE2ESJ_EENS1_15EpilogueDefaultEEEEEvvEEEEvNT_6ParamsE)
        /*0438*/ 	.short	0x0210
        /*043a*/ 	.short	0x0470


	//----- nvinfo : EIATTR_SW_WAR
	.align		4
.L_36:
        /*043c*/ 	.byte	0x04, 0x36
        /*043e*/ 	.short	(.L_38 - .L_37)
.L_37:
        /*0440*/ 	.word	0x00000008
.L_38:


//--------------------- .nv.callgraph             --------------------------
	.section	.nv.callgraph,"",@"SHT_CUDA_CALLGRAPH"
	.align	4
	.sectionentsize	8
	.align		4
        /*0000*/ 	.word	0x00000000
	.align		4
        /*0004*/ 	.word	0xffffffff
	.align		4
        /*0008*/ 	.word	0x00000000
	.align		4
        /*000c*/ 	.word	0xfffffffe
	.align		4
        /*0010*/ 	.word	0x00000000
	.align		4
        /*0014*/ 	.word	0xfffffffd
	.align		4
        /*0018*/ 	.word	0x00000000
	.align		4
        /*001c*/ 	.word	0xfffffffc


//--------------------- .nv.constant4             --------------------------
	.section	.nv.constant4,"a",@progbits
	.align	8
	.align		8
.nv.constant4:
        /*0000*/ 	.dword	_ZN40_INTERNAL_4ecceb12_4_k_cu_777a7d7b_262964cuda3std3__45__cpo5beginE
	.align		8
        /*0008*/ 	.dword	_ZN40_INTERNAL_4ecceb12_4_k_cu_777a7d7b_262964cuda3std3__45__cpo3endE
	.align		8
        /*0010*/ 	.dword	_ZN40_INTERNAL_4ecceb12_4_k_cu_777a7d7b_262964cuda3std3__45__cpo6cbeginE
	.align		8
        /*0018*/ 	.dword	_ZN40_INTERNAL_4ecceb12_4_k_cu_777a7d7b_262964cuda3std3__45__cpo4cendE
	.align		8
        /*0020*/ 	.dword	_ZN40_INTERNAL_4ecceb12_4_k_cu_777a7d7b_262964cuda3std3__442_GLOBAL__N__4ecceb12_4_k_cu_777a7d7b_262966ignoreE
	.align		8
        /*0028*/ 	.dword	_ZN40_INTERNAL_4ecceb12_4_k_cu_777a7d7b_262964cuda3std3__419piecewise_constructE
	.align		8
        /*0030*/ 	.dword	_ZN40_INTERNAL_4ecceb12_4_k_cu_777a7d7b_262964cuda3std3__48in_placeE
	.align		8
        /*0038*/ 	.dword	_ZN40_INTERNAL_4ecceb12_4_k_cu_777a7d7b_262964cuda3std6ranges3__45__cpo4swapE
	.align		8
        /*0040*/ 	.dword	_ZN40_INTERNAL_4ecceb12_4_k_cu_777a7d7b_262964cuda3std6ranges3__45__cpo9iter_moveE
	.align		8
        /*0048*/ 	.dword	_ZN40_INTERNAL_4ecceb12_4_k_cu_777a7d7b_262964cute7productE
	.align		8
        /*0050*/ 	.dword	_ZN40_INTERNAL_4ecceb12_4_k_cu_777a7d7b_262964cute1_E


//--------------------- .text._ZN7cutlass13device_kernelINS_4gemm6kernel13GemmUniversalIN4cute5tupleIJiiiiEEENS1_10collective13CollectiveMmaINS1_37MainloopSm90TmaGmmaWarpSpecializedFP8ILi11ENS5_IJNS4_1CILi8EEENSA_ILi1EEESC_EEENS1_35KernelTmaWarpSpecializedCooperativeEEENS5_IJNSA_ILi256EEENSA_ILi64EEESH_EEENS_12float_e4m3_tENS5_IJlSC_lEEESJ_SK_NS4_8TiledMMAINS4_8MMA_AtomIJNS4_4SM904GMMA30MMA_64x64x32_F32E4M3E4M3_SS_TNILNSO_7ScaleInE1ELSQ_1EEEEEENS4_6LayoutINS5_IJNSA_ILi2EEESC_SC_EEENS5_IJSC_NSA_ILi0EEESW_EEEEENS5_IJNS4_10UnderscoreESZ_SZ_EEEEENS4_13SM90_TMA_LOADENS4_14ComposedLayoutINS4_7SwizzleILi2ELi4ELi3EEENS4_18smem_ptr_flag_bitsILi8EEENST_INS5_IJSB_SH_EEENS5_IJSH_SC_EEEEEEEvNS4_8identityENS4_23SM90_TMA_LOAD_MULTICASTES1B_vS1C_EENS_8epilogue10collective6detail29Sm90TmaWarpSpecializedAdapterINS1G_15DefaultEpilogueISJ_SK_SK_NS1F_6thread17LinearCombinationISJ_Li1EffLNS1K_9ScaleType4KindE0ELNS_15FloatRoundStyleE2ESJ_EENS1_15EpilogueDefaultEEEEEvvEEEEvNT_6ParamsE --------------------------
	.section	.text._ZN7cutlass13device_kernelINS_4gemm6kernel13GemmUniversalIN4cute5tupleIJiiiiEEENS1_10collective13CollectiveMmaINS1_37MainloopSm90TmaGmmaWarpSpecializedFP8ILi11ENS5_IJNS4_1CILi8EEENSA_ILi1EEESC_EEENS1_35KernelTmaWarpSpecializedCooperativeEEENS5_IJNSA_ILi256EEENSA_ILi64EEESH_EEENS_12float_e4m3_tENS5_IJlSC_lEEESJ_SK_NS4_8TiledMMAINS4_8MMA_AtomIJNS4_4SM904GMMA30MMA_64x64x32_F32E4M3E4M3_SS_TNILNSO_7ScaleInE1ELSQ_1EEEEEENS4_6LayoutINS5_IJNSA_ILi2EEESC_SC_EEENS5_IJSC_NSA_ILi0EEESW_EEEEENS5_IJNS4_10UnderscoreESZ_SZ_EEEEENS4_13SM90_TMA_LOADENS4_14ComposedLayoutINS4_7SwizzleILi2ELi4ELi3EEENS4_18smem_ptr_flag_bitsILi8EEENST_INS5_IJSB_SH_EEENS5_IJSH_SC_EEEEEEEvNS4_8identityENS4_23SM90_TMA_LOAD_MULTICASTES1B_vS1C_EENS_8epilogue10collective6detail29Sm90TmaWarpSpecializedAdapterINS1G_15DefaultEpilogueISJ_SK_SK_NS1F_6thread17LinearCombinationISJ_Li1EffLNS1K_9ScaleType4KindE0ELNS_15FloatRoundStyleE2ESJ_EENS1_15EpilogueDefaultEEEEEvvEEEEvNT_6ParamsE,"ax",@progbits
	.align	128
.text._ZN7cutlass13device_kernelINS_4gemm6kernel13GemmUniversalIN4cute5tupleIJiiiiEEENS1_10collective13CollectiveMmaINS1_37MainloopSm90TmaGmmaWarpSpecializedFP8ILi11ENS5_IJNS4_1CILi8EEENSA_ILi1EEESC_EEENS1_35KernelTmaWarpSpecializedCooperativeEEENS5_IJNSA_ILi256EEENSA_ILi64EEESH_EEENS_12float_e4m3_tENS5_IJlSC_lEEESJ_SK_NS4_8TiledMMAINS4_8MMA_AtomIJNS4_4SM904GMMA30MMA_64x64x32_F32E4M3E4M3_SS_TNILNSO_7ScaleInE1ELSQ_1EEEEEENS4_6LayoutINS5_IJNSA_ILi2EEESC_SC_EEENS5_IJSC_NSA_ILi0EEESW_EEEEENS5_IJNS4_10UnderscoreESZ_SZ_EEEEENS4_13SM90_TMA_LOADENS4_14ComposedLayoutINS4_7SwizzleILi2ELi4ELi3EEENS4_18smem_ptr_flag_bitsILi8EEENST_INS5_IJSB_SH_EEENS5_IJSH_SC_EEEEEEEvNS4_8identityENS4_23SM90_TMA_LOAD_MULTICASTES1B_vS1C_EENS_8epilogue10collective6detail29Sm90TmaWarpSpecializedAdapterINS1G_15DefaultEpilogueISJ_SK_SK_NS1F_6thread17LinearCombinationISJ_Li1EffLNS1K_9ScaleType4KindE0ELNS_15FloatRoundStyleE2ESJ_EENS1_15EpilogueDefaultEEEEEvvEEEEvNT_6ParamsE:
        .type           _ZN7cutlass13device_kernelINS_4gemm6kernel13GemmUniversalIN4cute5tupleIJiiiiEEENS1_10collective13CollectiveMmaINS1_37MainloopSm90TmaGmmaWarpSpecializedFP8ILi11ENS5_IJNS4_1CILi8EEENSA_ILi1EEESC_EEENS1_35KernelTmaWarpSpecializedCooperativeEEENS5_IJNSA_ILi256EEENSA_ILi64EEESH_EEENS_12float_e4m3_tENS5_IJlSC_lEEESJ_SK_NS4_8TiledMMAINS4_8MMA_AtomIJNS4_4SM904GMMA30MMA_64x64x32_F32E4M3E4M3_SS_TNILNSO_7ScaleInE1ELSQ_1EEEEEENS4_6LayoutINS5_IJNSA_ILi2EEESC_SC_EEENS5_IJSC_NSA_ILi0EEESW_EEEEENS5_IJNS4_10UnderscoreESZ_SZ_EEEEENS4_13SM90_TMA_LOADENS4_14ComposedLayoutINS4_7SwizzleILi2ELi4ELi3EEENS4_18smem_ptr_flag_bitsILi8EEENST_INS5_IJSB_SH_EEENS5_IJSH_SC_EEEEEEEvNS4_8identityENS4_23SM90_TMA_LOAD_MULTICASTES1B_vS1C_EENS_8epilogue10collective6detail29Sm90TmaWarpSpecializedAdapterINS1G_15DefaultEpilogueISJ_SK_SK_NS1F_6thread17LinearCombinationISJ_Li1EffLNS1K_9ScaleType4KindE0ELNS_15FloatRoundStyleE2ESJ_EENS1_15EpilogueDefaultEEEEEvvEEEEvNT_6ParamsE,@function
        .size           _ZN7cutlass13device_kernelINS_4gemm6kernel13GemmUniversalIN4cute5tupleIJiiiiEEENS1_10collective13CollectiveMmaINS1_37MainloopSm90TmaGmmaWarpSpecializedFP8ILi11ENS5_IJNS4_1CILi8EEENSA_ILi1EEESC_EEENS1_35KernelTmaWarpSpecializedCooperativeEEENS5_IJNSA_ILi256EEENSA_ILi64EEESH_EEENS_12float_e4m3_tENS5_IJlSC_lEEESJ_SK_NS4_8TiledMMAINS4_8MMA_AtomIJNS4_4SM904GMMA30MMA_64x64x32_F32E4M3E4M3_SS_TNILNSO_7ScaleInE1ELSQ_1EEEEEENS4_6LayoutINS5_IJNSA_ILi2EEESC_SC_EEENS5_IJSC_NSA_ILi0EEESW_EEEEENS5_IJNS4_10UnderscoreESZ_SZ_EEEEENS4_13SM90_TMA_LOADENS4_14ComposedLayoutINS4_7SwizzleILi2ELi4ELi3EEENS4_18smem_ptr_flag_bitsILi8EEENST_INS5_IJSB_SH_EEENS5_IJSH_SC_EEEEEEEvNS4_8identityENS4_23SM90_TMA_LOAD_MULTICASTES1B_vS1C_EENS_8epilogue10collective6detail29Sm90TmaWarpSpecializedAdapterINS1G_15DefaultEpilogueISJ_SK_SK_NS1F_6thread17LinearCombinationISJ_Li1EffLNS1K_9ScaleType4KindE0ELNS_15FloatRoundStyleE2ESJ_EENS1_15EpilogueDefaultEEEEEvvEEEEvNT_6ParamsE,(.L_x_221 - _ZN7cutlass13device_kernelINS_4gemm6kernel13GemmUniversalIN4cute5tupleIJiiiiEEENS1_10collective13CollectiveMmaINS1_37MainloopSm90TmaGmmaWarpSpecializedFP8ILi11ENS5_IJNS4_1CILi8EEENSA_ILi1EEESC_EEENS1_35KernelTmaWarpSpecializedCooperativeEEENS5_IJNSA_ILi256EEENSA_ILi64EEESH_EEENS_12float_e4m3_tENS5_IJlSC_lEEESJ_SK_NS4_8TiledMMAINS4_8MMA_AtomIJNS4_4SM904GMMA30MMA_64x64x32_F32E4M3E4M3_SS_TNILNSO_7ScaleInE1ELSQ_1EEEEEENS4_6LayoutINS5_IJNSA_ILi2EEESC_SC_EEENS5_IJSC_NSA_ILi0EEESW_EEEEENS5_IJNS4_10UnderscoreESZ_SZ_EEEEENS4_13SM90_TMA_LOADENS4_14ComposedLayoutINS4_7SwizzleILi2ELi4ELi3EEENS4_18smem_ptr_flag_bitsILi8EEENST_INS5_IJSB_SH_EEENS5_IJSH_SC_EEEEEEEvNS4_8identityENS4_23SM90_TMA_LOAD_MULTICASTES1B_vS1C_EENS_8epilogue10collective6detail29Sm90TmaWarpSpecializedAdapterINS1G_15DefaultEpilogueISJ_SK_SK_NS1F_6thread17LinearCombinationISJ_Li1EffLNS1K_9ScaleType4KindE0ELNS_15FloatRoundStyleE2ESJ_EENS1_15EpilogueDefaultEEEEEvvEEEEvNT_6ParamsE)
        .other          _ZN7cutlass13device_kernelINS_4gemm6kernel13GemmUniversalIN4cute5tupleIJiiiiEEENS1_10collective13CollectiveMmaINS1_37MainloopSm90TmaGmmaWarpSpecializedFP8ILi11ENS5_IJNS4_1CILi8EEENSA_ILi1EEESC_EEENS1_35KernelTmaWarpSpecializedCooperativeEEENS5_IJNSA_ILi256EEENSA_ILi64EEESH_EEENS_12float_e4m3_tENS5_IJlSC_lEEESJ_SK_NS4_8TiledMMAINS4_8MMA_AtomIJNS4_4SM904GMMA30MMA_64x64x32_F32E4M3E4M3_SS_TNILNSO_7ScaleInE1ELSQ_1EEEEEENS4_6LayoutINS5_IJNSA_ILi2EEESC_SC_EEENS5_IJSC_NSA_ILi0EEESW_EEEEENS5_IJNS4_10UnderscoreESZ_SZ_EEEEENS4_13SM90_TMA_LOADENS4_14ComposedLayoutINS4_7SwizzleILi2ELi4ELi3EEENS4_18smem_ptr_flag_bitsILi8EEENST_INS5_IJSB_SH_EEENS5_IJSH_SC_EEEEEEEvNS4_8identityENS4_23SM90_TMA_LOAD_MULTICASTES1B_vS1C_EENS_8epilogue10collective6detail29Sm90TmaWarpSpecializedAdapterINS1G_15DefaultEpilogueISJ_SK_SK_NS1F_6thread17LinearCombinationISJ_Li1EffLNS1K_9ScaleType4KindE0ELNS_15FloatRoundStyleE2ESJ_EENS1_15EpilogueDefaultEEEEEvvEEEEvNT_6ParamsE,@"STO_CUDA_ENTRY STV_DEFAULT"
_ZN7cutlass13device_kernelINS_4gemm6kernel13GemmUniversalIN4cute5tupleIJiiiiEEENS1_10collective13CollectiveMmaINS1_37MainloopSm90TmaGmmaWarpSpecializedFP8ILi11ENS5_IJNS4_1CILi8EEENSA_ILi1EEESC_EEENS1_35KernelTmaWarpSpecializedCooperativeEEENS5_IJNSA_ILi256EEENSA_ILi64EEESH_EEENS_12float_e4m3_tENS5_IJlSC_lEEESJ_SK_NS4_8TiledMMAINS4_8MMA_AtomIJNS4_4SM904GMMA30MMA_64x64x32_F32E4M3E4M3_SS_TNILNSO_7ScaleInE1ELSQ_1EEEEEENS4_6LayoutINS5_IJNSA_ILi2EEESC_SC_EEENS5_IJSC_NSA_ILi0EEESW_EEEEENS5_IJNS4_10UnderscoreESZ_SZ_EEEEENS4_13SM90_TMA_LOADENS4_14ComposedLayoutINS4_7SwizzleILi2ELi4ELi3EEENS4_18smem_ptr_flag_bitsILi8EEENST_INS5_IJSB_SH_EEENS5_IJSH_SC_EEEEEEEvNS4_8identityENS4_23SM90_TMA_LOAD_MULTICASTES1B_vS1C_EENS_8epilogue10collective6detail29Sm90TmaWarpSpecializedAdapterINS1G_15DefaultEpilogueISJ_SK_SK_NS1F_6thread17LinearCombinationISJ_Li1EffLNS1K_9ScaleType4KindE0ELNS_15FloatRoundStyleE2ESJ_EENS1_15EpilogueDefaultEEEEEvvEEEEvNT_6ParamsE:
[----:B------:R-:W-:Y:S01]  /*0000*/  LDC R1, c[0x0][0x28] ;  /* 0x00000a00ff017b82 */ /* 0x000fe20000000800 */
[----:B------:R-:W0:Y:S01]  /*0010*/  S2R R0, SR_TID.X ;  /* 0x0000000000007919 */ /* 0x000e220000002100 */
[----:B------:R-:W-:Y:S01]  /*0020*/  ELECT P0, URZ, PT ;  /* 0x00000000003f782f */ /* 0x000fe20003800000 */
[----:B------:R-:W-:Y:S01]  /*0030*/  BSSY B0, `(.L_x_0) ;  /* 0x000000f000007945 */ /* 0x000fe20003800000 */
[--C-:B0-----:R-:W-:Y:S02]  /*0040*/  SHF.R.U32.HI R2, RZ, 0x5, R0.reuse ;  /* 0x00000005ff027819 */ /* 0x101fe40000011600 */
[----:B------:R-:W-:-:S03]  /*0050*/  SHF.R.U32.HI R3, RZ, 0x7, R0 ;  /* 0x00000007ff037819 */ /* 0x000fc60000011600 */
[----:B------:R-:W0:Y:S04]  /*0060*/  SHFL.IDX PT, R7, R2, RZ, 0x1f ;  /* 0x00001fff02077589 */ /* 0x000e2800000e0000 */
[----:B------:R-:W1:Y:S01]  /*0070*/  SHFL.IDX PT, R3, R3, RZ, 0x1f ;  /* 0x00001fff03037589 */ /* 0x000e6200000e0000 */
[----:B0-----:R-:W-:-:S13]  /*0080*/  ISETP.NE.OR P0, PT, R7, RZ, !P0 ;  /* 0x000000ff0700720c */ /* 0x001fda0004705670 */
[----:B-1----:R-:W-:Y:S05]  /*0090*/  @P0 BRA `(.L_x_1) ;  /* 0x0000000000200947 */ /* 0x002fea0003800000 */
[----:B------:R-:W-:Y:S02]  /*00a0*/  ULDC.64 UR4, c[0x0][0x198] ;  /* 0x0000660000047ab9 */ /* 0x000fe40000000a00 */
[----:B------:R-:W-:Y:S02]  /*00b0*/  UIADD3 UR6, UP0, UR4, 0xf0, URZ ;  /* 0x000000f004067890 */ /* 0x000fe4000ff1e03f */
[----:B------:R-:W-:Y:S02]  /*00c0*/  UIADD3 UR4, UP1, UR4, 0x1f0, URZ ;  /* 0x000001f004047890 */ /* 0x000fe4000ff3e03f */
[----:B------:R-:W-:Y:S02]  /*00d0*/  UIADD3.X UR7, URZ, UR5, URZ, UP0, !UPT ;  /* 0x000000053f077290 */ /* 0x000fe400087fe43f */
[----:B------:R-:W-:-:S07]  /*00e0*/  UIADD3.X UR5, URZ, UR5, URZ, UP1, !UPT ;  /* 0x000000053f057290 */ /* 0x000fce0008ffe43f */
[----:B------:R0:W-:Y:S02]  /*00f0*/  UTMACCTL.PF [UR6] ;  /* 0x00000000060079b9 */ /* 0x0001e40008040000 */
[----:B------:R0:W-:Y:S02]  /*0100*/  UTMACCTL.PF [UR4] ;  /* 0x00000000040079b9 */ /* 0x0001e40008040000 */
[----:B0-----:R-:W-:Y:S01]  /*0110*/  NOP ;  /* 0x0000000000007918 */ /* 0x001fe20000000000 */
.L_x_1:
[----:B------:R-:W-:Y:S05]  /*0120*/  BSYNC B0 ;  /* 0x0000000000007941 */ /* 0x000fea0003800000 */
.L_x_0:
[----:B------:R-:W0:Y:S01]  /*0130*/  SHFL.IDX PT, R4, R2, RZ, 0x1f ;  /* 0x00001fff02047589 */ /* 0x000e2200000e0000 */
[----:B------:R-:W-:-:S04]  /*0140*/  SHF.R.S32.HI R5, RZ, 0x1f, R0 ;  /* 0x0000001fff057819 */ /* 0x000fc80000011400 */
[----:B------:R-:W-:-:S04]  /*0150*/  LEA.HI R5, R5, R0, RZ, 0x7 ;  /* 0x0000000005057211 */ /* 0x000fc800078f38ff */
[----:B------:R-:W-:Y:S02]  /*0160*/  LOP3.LUT R5, R5, 0xffffff80, RZ, 0xc0, !PT ;  /* 0xffffff8005057812 */ /* 0x000fe400078ec0ff */
[----:B0-----:R-:W-:-:S13]  /*0170*/  ISETP.NE.AND P0, PT, R4, RZ, PT ;  /* 0x000000ff0400720c */ /* 0x001fda0003f05270 */
[----:B------:R-:W-:Y:S05]  /*0180*/  @P0 BRA `(.L_x_2) ;  /* 0x00000000009c0947 */ /* 0x000fea0003800000 */
[----:B------:R-:W-:Y:S01]  /*0190*/  ELECT P0, URZ, PT ;  /* 0x00000000003f782f */ /* 0x000fe20003800000 */
[----:B------:R-:W-:-:S12]  /*01a0*/  BSSY B0, `(.L_x_2) ;  /* 0x0000025000007945 */ /* 0x000fd80003800000 */
[----:B------:R-:W-:Y:S05]  /*01b0*/  @!P0 BRA `(.L_x_3) ;  /* 0x00000000008c8947 */ /* 0x000fea0003800000 */
[----:B------:R-:W0:Y:S01]  /*01c0*/  S2UR UR8, SR_CgaCtaId ;  /* 0x00000000000879c3 */ /* 0x000e220000008800 */
[----:B------:R-:W-:Y:S01]  /*01d0*/  UMOV UR4, 0x400 ;  /* 0x0000040000047882 */ /* 0x000fe20000000000 */
[----:B------:R-:W-:Y:S01]  /*01e0*/  UMOV UR5, 0x1 ;  /* 0x0000000100057882 */ /* 0x000fe20000000000 */
[----:B------:R-:W-:Y:S02]  /*01f0*/  UMOV UR6, 0x10 ;  /* 0x0000001000067882 */ /* 0x000fe40000000000 */
[----:B------:R-:W-:-:S04]  /*0200*/  UIADD3 UR6, -UR6, 0x100000, URZ ;  /* 0x0010000006067890 */ /* 0x000fc8000fffe13f */
[----:B------:R-:W-:Y:S02]  /*0210*/  USHF.L.U32 UR7, UR6, 0xb, URZ ;  /* 0x0000000b06077899 */ /* 0x000fe4000800063f */
[----:B------:R-:W-:Y:S02]  /*0220*/  USHF.L.U32 UR6, UR6, 0x1, URZ ;  /* 0x0000000106067899 */ /* 0x000fe4000800063f */
[----:B0-----:R-:W-:Y:S02]  /*0230*/  ULEA UR8, UR8, UR4, 0x18 ;  /* 0x0000000408087291 */ /* 0x001fe4000f8ec03f */
[----:B------:R-:W-:-:S04]  /*0240*/  UIADD3 UR4, -UR5, 0x100000, URZ ;  /* 0x0010000005047890 */ /* 0x000fc8000fffe13f */
[----:B------:R-:W-:Y:S02]  /*0250*/  USHF.L.U32 UR5, UR4, 0xb, URZ ;  /* 0x0000000b04057899 */ /* 0x000fe4000800063f */
[----:B------:R-:W-:Y:S01]  /*0260*/  USHF.L.U32 UR4, UR4, 0x1, URZ ;  /* 0x0000000104047899 */ /* 0x000fe2000800063f */
[----:B------:R-:W0:Y:S11]  /*0270*/  FENCE.VIEW.ASYNC.S ;  /* 0x00000000000073c6 */ /* 0x000e360000000000 */
[----:B0-----:R0:W1:Y:S01]  /*0280*/  SYNCS.EXCH.64 URZ, [UR8], UR4 ;  /* 0x00000004083f75b2 */ /* 0x0010620008000100 */
[----:B------:R0:W2:Y:S01]  /*0290*/  SYNCS.EXCH.64 URZ, [UR8+0x58], UR6 ;  /* 0x00005806083f75b2 */ /* 0x0000a20008000100 */
[----:B------:R0:W3:Y:S01]  /*02a0*/  SYNCS.EXCH.64 URZ, [UR8+0x8], UR4 ;  /* 0x00000804083f75b2 */ /* 0x0000e20008000100 */
[----:B------:R0:W4:Y:S01]  /*02b0*/  SYNCS.EXCH.64 URZ, [UR8+0x60], UR6 ;  /* 0x00006006083f75b2 */ /* 0x0001220008000100 */
[----:B------:R0:W0:Y:S01]  /*02c0*/  SYNCS.EXCH.64 URZ, [UR8+0x10], UR4 ;  /* 0x00001004083f75b2 */ /* 0x0000220008000100 */
        /* <DEDUP_REMOVED lines=17> */
[----:B------:R-:W-:Y:S01]  /*03e0*/  NOP ;  /* 0x0000000000007918 */ /* 0x000fe20000000000 */
.L_x_3:
[----:B0-----:R-:W-:Y:S05]  /*03f0*/  BSYNC B0 ;  /* 0x0000000000007941 */ /* 0x001fea0003800000 */
.L_x_2:
[----:B------:R-:W0:Y:S01]  /*0400*/  SHFL.IDX PT, R2, R2, RZ, 0x1f ;  /* 0x00001fff02027589 */ /* 0x000e2200000e0000 */
[----:B------:R-:W-:Y:S01]  /*0410*/  IMAD.IADD R6, R0, 0x1, -R5 ;  /* 0x0000000100067824 */ /* 0x000fe200078e0a05 */
[----:B------:R-:W5:Y:S01]  /*0420*/  S2UR UR8, SR_CTAID.X ;  /* 0x00000000000879c3 */ /* 0x000f620000002500 */
[----:B------:R-:W-:Y:S01]  /*0430*/  SHF.R.S32.HI R11, RZ, 0x1f, R4 ;  /* 0x0000001fff0b7819 */ /* 0x000fe20000011404 */
[----:B------:R-:W1:Y:S01]  /*0440*/  S2R R8, SR_CTAID.Y ;  /* 0x0000000000087919 */ /* 0x000e620000002600 */
[----:B------:R-:W-:Y:S02]  /*0450*/  ELECT P0, URZ, PT ;  /* 0x00000000003f782f */ /* 0x000fe40003800000 */
[----:B------:R-:W-:Y:S01]  /*0460*/  SHF.R.S32.HI R5, RZ, 0x1f, R6 ;  /* 0x0000001fff057819 */ /* 0x000fe20000011406 */
[----:B------:R-:W-:Y:S01]  /*0470*/  ULDC UR4, c[0x0][0x150] ;  /* 0x0000540000047ab9 */ /* 0x000fe20000000800 */
[----:B------:R-:W-:Y:S01]  /*0480*/  LEA.HI R11, R11, R4, RZ, 0x2 ;  /* 0x000000040b0b7211 */ /* 0x000fe200078f10ff */
[----:B------:R-:W-:Y:S01]  /*0490*/  VIADD R16, R3, 0xffffffff ;  /* 0xffffffff03107836 */ /* 0x000fe20000000000 */
[----:B------:R-:W-:Y:S01]  /*04a0*/  LEA.HI R5, R5, R6, RZ, 0x3 ;  /* 0x0000000605057211 */ /* 0x000fe200078f18ff */
[----:B------:R-:W2:Y:S01]  /*04b0*/  LDC R12, c[0x0][0x144] ;  /* 0x00005100ff0c7b82 */ /* 0x000ea20000000800 */
[----:B------:R-:W-:Y:S01]  /*04c0*/  LOP3.LUT R11, R11, 0x3ffffffc, RZ, 0xc0, !PT ;  /* 0x3ffffffc0b0b7812 */ /* 0x000fe200078ec0ff */
[----:B------:R-:W-:Y:S01]  /*04d0*/  NOP ;  /* 0x0000000000007918 */ /* 0x000fe20000000000 */
[--C-:B------:R-:W-:Y:S01]  /*04e0*/  SHF.R.S32.HI R10, RZ, 0x3, R5.reuse ;  /* 0x00000003ff0a7819 */ /* 0x100fe20000011405 */
[----:B------:R-:W-:Y:S01]  /*04f0*/  NOP ;  /* 0x0000000000007918 */ /* 0x000fe20000000000 */
[----:B------:R-:W-:Y:S01]  /*0500*/  SHF.R.S32.HI R5, RZ, 0x1f, R5 ;  /* 0x0000001fff057819 */ /* 0x000fe20000011405 */
[----:B------:R-:W-:Y:S01]  /*0510*/  IMAD.IADD R4, R4, 0x1, -R11 ;  /* 0x0000000104047824 */ /* 0x000fe200078e0a0b */
[----:B------:R-:W-:Y:S01]  /*0520*/  ISETP.NE.AND P4, PT, R3, RZ, PT ;  /* 0x000000ff0300720c */ /* 0x000fe20003f85270 */
[----:B------:R-:W3:Y:S01]  /*0530*/  LDC R15, c[0x0][0x140] ;  /* 0x00005000ff0f7b82 */ /* 0x000ee20000000800 */
[----:B------:R-:W-:-:S02]  /*0540*/  LEA.HI R5, R5, R10, RZ, 0x2 ;  /* 0x0000000a05057211 */ /* 0x000fc400078f10ff */
[----:B------:R-:W-:Y:S02]  /*0550*/  ISETP.GE.U32.AND P6, PT, R16, 0x2, PT ;  /* 0x000000021000780c */ /* 0x000fe40003fc6070 */
[----:B------:R-:W-:Y:S02]  /*0560*/  LOP3.LUT R5, R5, 0xfffffffc, RZ, 0xc0, !PT ;  /* 0xfffffffc05057812 */ /* 0x000fe400078ec0ff */
[----:B0-----:R-:W-:Y:S01]  /*0570*/  ISETP.NE.OR P0, PT, R2, RZ, !P0 ;  /* 0x000000ff0200720c */ /* 0x001fe20004705670 */
[----:B------:R-:W0:Y:S01]  /*0580*/  LDC R13, c[0x0][0x148] ;  /* 0x00005200ff0d7b82 */ /* 0x000e220000000800 */
[----:B-----5:R-:W-:Y:S01]  /*0590*/  I2FP.F32.U32 R2, UR8 ;  /* 0x0000000800027c45 */ /* 0x020fe20008201000 */
[----:B------:R-:W-:-:S04]  /*05a0*/  IMAD.IADD R5, R10, 0x1, -R5 ;  /* 0x000000010a057824 */ /* 0x000fc800078e0a05 */
[----:B------:R-:W-:Y:S01]  /*05b0*/  FMUL R10, R2, UR4 ;  /* 0x00000004020a7c20 */ /* 0x000fe20008400000 */
[----:B------:R-:W-:Y:S01]  /*05c0*/  IMAD R5, R4, 0x4, R5 ;  /* 0x0000000404057824 */ /* 0x000fe200078e0205 */
[----:B------:R-:W-:Y:S01]  /*05d0*/  ULDC UR4, c[0x0][0x154] ;  /* 0x0000550000047ab9 */ /* 0x000fe20000000800 */
[----:B-1----:R-:W-:Y:S02]  /*05e0*/  I2FP.F32.U32 R4, R8 ;  /* 0x0000000800047245 */ /* 0x002fe40000201000 */
[C---:B------:R-:W-:Y:S01]  /*05f0*/  IMAD.SHL.U32 R2, R5.reuse, 0x4, RZ ;  /* 0x0000000405027824 */ /* 0x040fe200078e00ff */
[----:B------:R-:W1:Y:S01]  /*0600*/  F2I.U32.TRUNC.NTZ R10, R10 ;  /* 0x0000000a000a7305 */ /* 0x000e62000020f000 */
[----:B------:R-:W-:Y:S01]  /*0610*/  VOTEU.ALL UP0, P0 ;  /* 0x00000000003f7886 */ /* 0x000fe20000000000 */
[----:B------:R-:W-:Y:S01]  /*0620*/  FMUL R14, R4, UR4 ;  /* 0x00000004040e7c20 */ /* 0x000fe20008400000 */
[----:B------:R-:W-:Y:S01]  /*0630*/  UMOV UR4, 0x20 ;  /* 0x0000002000047882 */ /* 0x000fe20000000000 */
[----:B------:R-:W-:Y:S01]  /*0640*/  LOP3.LUT R5, R5, 0xc, R2, 0x78, !PT ;  /* 0x0000000c05057812 */ /* 0x000fe200078e7802 */
[----:B------:R-:W-:Y:S01]  /*0650*/  VOTEU.ALL UP1, P0 ;  /* 0x00000000003f7886 */ /* 0x000fe20000020000 */
[----:B------:R-:W5:Y:S01]  /*0660*/  @!UP0 S2UR UR7, SR_CgaCtaId ;  /* 0x00000000000789c3 */ /* 0x000f620000008800 */
[----:B------:R-:W-:Y:S01]  /*0670*/  @!UP0 UMOV UR6, 0x400 ;  /* 0x0000040000068882 */ /* 0x000fe20000000000 */
[----:B------:R-:W-:Y:S01]  /*0680*/  SHF.R.S32.HI R2, RZ, 0x1f, R5 ;  /* 0x0000001fff027819 */ /* 0x000fe20000011405 */
[----:B------:R-:W4:Y:S01]  /*0690*/  F2I.U32.TRUNC.NTZ R14, R14 ;  /* 0x0000000e000e7305 */ /* 0x000f22000020f000 */
[----:B------:R-:W-:-:S04]  /*06a0*/  @!UP0 UIADD3 UR4, -UR4, 0x100000, URZ ;  /* 0x0010000004048890 */ /* 0x000fc8000fffe13f */
[----:B------:R-:W-:Y:S02]  /*06b0*/  @!UP0 USHF.L.U32 UR5, UR4, 0xb, URZ ;  /* 0x0000000b04058899 */ /* 0x000fe4000800063f */
[----:B------:R-:W-:Y:S01]  /*06c0*/  @!UP0 USHF.L.U32 UR4, UR4, 0x1, URZ ;  /* 0x0000000104048899 */ /* 0x000fe2000800063f */
[----:B---3--:R-:W-:Y:S02]  /*06d0*/  ISETP.EQ.U32.AND P2, PT, R15, 0x1, PT ;  /* 0x000000010f00780c */ /* 0x008fe40003f42070 */
[----:B------:R-:W-:Y:S01]  /*06e0*/  LEA.HI R4, R2, R5, RZ, 0x3 ;  /* 0x0000000502047211 */ /* 0x000fe200078f18ff */
[----:B-1----:R-:W-:Y:S01]  /*06f0*/  IMAD.MOV R11, RZ, RZ, -R10 ;  /* 0x000000ffff0b7224 */ /* 0x002fe200078e0a0a */
[----:B------:R-:W-:Y:S02]  /*0700*/  SHF.R.S32.HI R2, RZ, 0x1f, R7 ;  /* 0x0000001fff027819 */ /* 0x000fe40000011407 */
[----:B------:R-:W-:Y:S01]  /*0710*/  LOP3.LUT R10, R4, 0xfffffff8, RZ, 0xc0, !PT ;  /* 0xfffffff8040a7812 */ /* 0x000fe200078ec0ff */
[----:B--2---:R-:W-:Y:S01]  /*0720*/  IMAD R12, R12, R11, UR8 ;  /* 0x000000080c0c7e24 */ /* 0x004fe2000f8e020b */
[----:B------:R-:W-:-:S03]  /*0730*/  LEA.HI R2, R2, R7, RZ, 0x2 ;  /* 0x0000000702027211 */ /* 0x000fc600078f10ff */
[----:B------:R-:W-:Y:S01]  /*0740*/  IMAD.IADD R11, R5, 0x1, -R10 ;  /* 0x00000001050b7824 */ /* 0x000fe200078e0a0a */
[----:B------:R-:W-:Y:S01]  /*0750*/  LOP3.LUT R2, R2, 0xfffffffc, RZ, 0xc0, !PT ;  /* 0xfffffffc02027812 */ /* 0x000fe200078ec0ff */
[----:B----4-:R-:W-:-:S03]  /*0760*/  IMAD.MOV R20, RZ, RZ, -R14 ;  /* 0x000000ffff147224 */ /* 0x010fc600078e0a0e */
[----:B------:R-:W-:Y:S01]  /*0770*/  ISETP.NE.AND P3, PT, R11, R12, PT ;  /* 0x0000000c0b00720c */ /* 0x000fe20003f65270 */
[----:B------:R-:W-:Y:S01]  /*0780*/  IMAD.IADD R7, R7, 0x1, -R2 ;  /* 0x0000000107077824 */ /* 0x000fe200078e0a02 */
[----:B-----5:R-:W-:Y:S01]  /*0790*/  @!UP0 ULEA UR6, UR7, UR6, 0x18 ;  /* 0x0000000607068291 */ /* 0x020fe2000f8ec03f */
[----:B0-----:R-:W-:Y:S01]  /*07a0*/  IMAD R11, R13, R20, R8 ;  /* 0x000000140d0b7224 */ /* 0x001fe200078e0208 */
[----:B------:R-:W-:Y:S01]  /*07b0*/  VOTEU.ALL UP0, P0 ;  /* 0x00000000003f7886 */ /* 0x000fe20000000000 */
[----:B------:R-:W-:Y:S01]  /*07c0*/  LOP3.LUT P0, RZ, R6, 0x7, RZ, 0xc0, !PT ;  /* 0x0000000706ff7812 */ /* 0x000fe2000780c0ff */
[----:B------:R-:W-:Y:S01]  /*07d0*/  IMAD.MOV.U32 R6, RZ, RZ, 0x1 ;  /* 0x00000001ff067424 */ /* 0x000fe200078e00ff */
[----:B------:R-:W-:Y:S02]  /*07e0*/  ISETP.NE.AND P1, PT, R7, 0x3, PT ;  /* 0x000000030700780c */ /* 0x000fe40003f25270 */
[----:B------:R-:W-:Y:S02]  /*07f0*/  ISETP.LT.U32.AND P0, PT, R5, 0x8, !P0 ;  /* 0x000000080500780c */ /* 0x000fe40004701070 */
[----:B------:R-:W-:-:S02]  /*0800*/  ISETP.EQ.OR P1, PT, R7, RZ, !P1 ;  /* 0x000000ff0700720c */ /* 0x000fc40004f22670 */
[----:B------:R-:W-:Y:S01]  /*0810*/  @P3 SHF.R.S32.HI R4, RZ, 0x3, R4 ;  /* 0x00000003ff043819 */ /* 0x000fe20000011404 */
[----:B------:R-:W0:Y:S02]  /*0820*/  FENCE.VIEW.ASYNC.S ;  /* 0x00000000000073c6 */ /* 0x000e240000000000 */
[----:B0-----:R0:W1:Y:S01]  /*0830*/  @!UP0 SYNCS.EXCH.64 URZ, [UR6+0xc0], UR4 ;  /* 0x0000c004063f85b2 */ /* 0x0010620008000100 */
[----:B------:R-:W-:Y:S02]  /*0840*/  ISETP.EQ.AND P1, PT, R3, RZ, P1 ;  /* 0x000000ff0300720c */ /* 0x000fe40000f22270 */
[----:B------:R-:W-:Y:S02]  /*0850*/  @P3 ISETP.NE.AND P5, PT, R4, R11, PT ;  /* 0x0000000b0400320c */ /* 0x000fe40003fa5270 */
[----:B------:R-:W-:Y:S02]  /*0860*/  SEL R3, RZ, 0x1, !P0 ;  /* 0x00000001ff037807 */ /* 0x000fe40004000000 */
[----:B------:R-:W-:-:S02]  /*0870*/  @P3 SEL R6, RZ, 0x1, P5 ;  /* 0x00000001ff063807 */ /* 0x000fc40002800000 */
[----:B------:R-:W-:Y:S02]  /*0880*/  SEL R4, RZ, 0x1, !P1 ;  /* 0x00000001ff047807 */ /* 0x000fe40004800000 */
[----:B------:R-:W-:Y:S02]  /*0890*/  LOP3.LUT R6, R6, R3, RZ, 0xc0, !PT ;  /* 0x0000000306067212 */ /* 0x000fe400078ec0ff */
[----:B------:R-:W-:Y:S01]  /*08a0*/  SEL R4, R4, 0x2, P6 ;  /* 0x0000000204047807 */ /* 0x000fe20003000000 */
[----:B------:R0:W2:Y:S01]  /*08b0*/  @!UP1 SYNCS.EXCH.64 URZ, [UR6+0xc8], UR4 ;  /* 0x0000c804063f95b2 */ /* 0x0000a20008000100 */
[----:B------:R-:W-:Y:S01]  /*08c0*/  NOP ;  /* 0x0000000000007918 */ /* 0x000fe20000000000 */
[----:B------:R-:W-:Y:S05]  /*08d0*/  @!P2 BRA `(.L_x_4) ;  /* 0x000000000008a947 */ /* 0x000fea0003800000 */
[----:B-12---:R-:W-:Y:S01]  /*08e0*/  UCGABAR_ARV ;  /* 0x00000000000079c7 */ /* 0x006fe20008000000 */
[----:B------:R-:W-:Y:S05]  /*08f0*/  BRA `(.L_x_5) ;  /* 0x0000000000047947 */ /* 0x000fea0003800000 */
.L_x_4:
[----:B-12---:R-:W-:Y:S01]  /*0900*/  NOP ;  /* 0x0000000000007918 */ /* 0x006fe20000000000 */
.L_x_5:
[----:B------:R-:W1:Y:S01]  /*0910*/  LDC R2, c[0x0][0x65c] ;  /* 0x00019700ff027b82 */ /* 0x000e620000000800 */
[----:B------:R-:W-:Y:S01]  /*0920*/  IMAD.MOV.U32 R3, RZ, RZ, RZ ;  /* 0x000000ffff037224 */ /* 0x000fe200078e00ff */
[----:B-1----:R-:W-:Y:S01]  /*0930*/  ISETP.NE.AND P3, PT, R2, 0x1, PT ;  /* 0x000000010200780c */ /* 0x002fe20003f65270 */
[----:B------:R-:W-:-:S12]  /*0940*/  IMAD.U32 R2, RZ, RZ, UR8 ;  /* 0x00000008ff027e24 */ /* 0x000fd8000f8e00ff */
[----:B------:R-:W1:Y:S01]  /*0950*/  @P3 LDC R15, c[0x0][0x10] ;  /* 0x00000400ff0f3b82 */ /* 0x000e620000000800 */
[----:B------:R-:W-:Y:S02]  /*0960*/  @P3 IMAD.MOV.U32 R9, RZ, RZ, RZ ;  /* 0x000000ffff093224 */ /* 0x000fe400078e00ff */
[----:B------:R-:W-:-:S05]  /*0970*/  @P3 IMAD.MOV.U32 R17, RZ, RZ, RZ ;  /* 0x000000ffff113224 */ /* 0x000fca00078e00ff */
[----:B------:R-:W2:Y:S01]  /*0980*/  @!P3 LDC R11, c[0x0][0xc] ;  /* 0x00000300ff0bbb82 */ /* 0x000ea20000000800 */
[----:B-1----:R-:W-:-:S04]  /*0990*/  @P3 IMAD.WIDE.U32 R14, R15, UR8, R8 ;  /* 0x000000080f0e3c25 */ /* 0x002fc8000f8e0008 */
[----:B--2---:R-:W-:-:S04]  /*09a0*/  @!P3 IMAD.WIDE.U32 R10, R8, R11, R2 ;  /* 0x0000000b080ab225 */ /* 0x004fc800078e0002 */
[----:B------:R-:W-:Y:S02]  /*09b0*/  @P3 IMAD.MOV.U32 R2, RZ, RZ, R14 ;  /* 0x000000ffff023224 */ /* 0x000fe400078e000e */
[----:B------:R-:W-:Y:S02]  /*09c0*/  @P3 IMAD.IADD R3, R15, 0x1, R17 ;  /* 0x000000010f033824 */ /* 0x000fe400078e0211 */
[----:B------:R-:W-:Y:S02]  /*09d0*/  @!P3 IMAD.MOV.U32 R2, RZ, RZ, R10 ;  /* 0x000000ffff02b224 */ /* 0x000fe400078e000a */
[----:B------:R-:W-:Y:S01]  /*09e0*/  @!P3 IMAD.MOV.U32 R3, RZ, RZ, R11 ;  /* 0x000000ffff03b224 */ /* 0x000fe200078e000b */
[----:B------:R-:W-:Y:S06]  /*09f0*/  @!P2 BRA `(.L_x_6) ;  /* 0x00000000000ca947 */ /* 0x000fec0003800000 */
[----:B------:R-:W-:Y:S01]  /*0a00*/  UCGABAR_WAIT ;  /* 0x0000000000007dc7 */ /* 0x000fe20008000000 */
[----:B------:R-:W-:Y:S01]  /*0a10*/  CCTL.IVALL ;  /* 0x00000000ff00798f */ /* 0x000fe20002000000 */
[----:B------:R-:W-:Y:S05]  /*0a20*/  BRA `(.L_x_7) ;  /* 0x0000000000047947 */ /* 0x000fea0003800000 */
.L_x_6:
[----:B------:R-:W-:Y:S06]  /*0a30*/  BAR.SYNC.DEFER_BLOCKING 0x0 ;  /* 0x0000000000007b1d */ /* 0x000fec0000010000 */
.L_x_7:
[----:B------:R-:W-:Y:S05]  /*0a40*/  @!P4 BRA `(.L_x_8) ;  /* 0x0000007400f0c947 */ /* 0x000fea0003800000 */
[----:B------:R-:W-:-:S13]  /*0a50*/  ISETP.GT.U32.AND P0, PT, R16, 0x1, PT ;  /* 0x000000011000780c */ /* 0x000fda0003f04070 */
[----:B0-----:R-:W-:Y:S05]  /*0a60*/  @P0 EXIT ;  /* 0x000000000000094d */ /* 0x001fea0003800000 */
[----:B------:R-:W-:Y:S01]  /*0a70*/  ULDC.64 UR4, c[0x0][0x650] ;  /* 0x0001940000047ab9 */ /* 0x000fe20000000a00 */
[----:B------:R-:W-:Y:S01]  /*0a80*/  PRMT R14, RZ, 0x7610, R14 ;  /* 0x00007610ff0e7816 */ /* 0x000fe2000000000e */
[----:B------:R-:W-:Y:S01]  /*0a90*/  IMAD.MOV.U32 R10, RZ, RZ, -0x1 ;  /* 0xffffffffff0a7424 */ /* 0x000fe200078e00ff */
[----:B------:R-:W-:Y:S01]  /*0aa0*/  ISETP.GE.U32.AND P0, PT, R2, UR4, PT ;  /* 0x0000000402007c0c */ /* 0x000fe2000bf06070 */
[----:B------:R-:W-:Y:S02]  /*0ab0*/  IMAD.MOV.U32 R11, RZ, RZ, -0x1 ;  /* 0xffffffffff0b7424 */ /* 0x000fe400078e00ff */
[----:B------:R-:W-:Y:S01]  /*0ac0*/  IMAD.MOV.U32 R7, RZ, RZ, -0x1 ;  /* 0xffffffffff077424 */ /* 0x000fe200078e00ff */
[----:B------:R-:W-:-:S13]  /*0ad0*/  ISETP.GE.U32.AND.EX P0, PT, R3, UR5, PT, P0 ;  /* 0x0000000503007c0c */ /* 0x000fda000bf06100 */
[----:B------:R-:W-:Y:S05]  /*0ae0*/  @P0 BRA `(.L_x_9) ;  /* 0x0000000400280947 */ /* 0x000fea0003800000 */
[----:B------:R-:W0:Y:S01]  /*0af0*/  LDC.64 R22, c[0x0][0x628] ;  /* 0x00018a00ff167b82 */ /* 0x000e220000000a00 */
[----:B------:R-:W-:Y:S02]  /*0b00*/  IMAD.MOV.U32 R10, RZ, RZ, R2 ;  /* 0x000000ffff0a7224 */ /* 0x000fe400078e0002 */
[----:B------:R-:W-:-:S05]  /*0b10*/  IMAD.MOV.U32 R11, RZ, RZ, R3 ;  /* 0x000000ffff0b7224 */ /* 0x000fca00078e0003 */
[----:B------:R-:W1:Y:S08]  /*0b20*/  LDC R18, c[0x0][0x630] ;  /* 0x00018c00ff127b82 */ /* 0x000e700000000800 */
[----:B------:R-:W2:Y:S01]  /*0b30*/  LDC.64 R24, c[0x0][0x620] ;  /* 0x00018800ff187b82 */ /* 0x000ea20000000a00 */
[----:B0-----:R-:W-:-:S04]  /*0b40*/  ISETP.NE.U32.AND P0, PT, R22, RZ, PT ;  /* 0x000000ff1600720c */ /* 0x001fc80003f05070 */
[----:B------:R-:W-:-:S13]  /*0b50*/  ISETP.NE.AND.EX P0, PT, R23, RZ, PT, P0 ;  /* 0x000000ff1700720c */ /* 0x000fda0003f05300 */
[----:B-12---:R-:W-:Y:S05]  /*0b60*/  @!P0 BRA `(.L_x_10) ;  /* 0x0000000000288947 */ /* 0x006fea0003800000 */
[----:B------:R-:W0:Y:S02]  /*0b70*/  LDC R7, c[0x0][0x634] ;  /* 0x00018d00ff077b82 */ /* 0x000e240000000800 */
[----:B0-----:R-:W-:-:S05]  /*0b80*/  IADD3 R7, P0, R2, R7, RZ ;  /* 0x0000000702077210 */ /* 0x001fca0007f1e0ff */
[----:B------:R-:W-:-:S04]  /*0b90*/  IMAD.X R19, RZ, RZ, R3, P0 ;  /* 0x000000ffff137224 */ /* 0x000fc800000e0603 */
[----:B------:R-:W-:-:S04]  /*0ba0*/  IMAD.WIDE.U32 R10, R19, R22, RZ ;  /* 0x00000016130a7225 */ /* 0x000fc800078e00ff */
[----:B------:R-:W-:-:S04]  /*0bb0*/  IMAD.WIDE.U32 R14, P0, R7, R23, R10 ;  /* 0x00000017070e7225 */ /* 0x000fc8000780000a */
[----:B------:R-:W-:-:S04]  /*0bc0*/  IMAD.WIDE.U32 R10, R7, R22, RZ ;  /* 0x00000016070a7225 */ /* 0x000fc800078e00ff */
[----:B------:R-:W-:Y:S01]  /*0bd0*/  IMAD.X R17, RZ, RZ, RZ, P0 ;  /* 0x000000ffff117224 */ /* 0x000fe200000e06ff */
[----:B------:R-:W-:Y:S01]  /*0be0*/  IADD3 RZ, P0, R11, R14, RZ ;  /* 0x0000000e0bff7210 */ /* 0x000fe20007f1e0ff */
[----:B------:R-:W-:-:S04]  /*0bf0*/  IMAD.MOV.U32 R16, RZ, RZ, R15 ;  /* 0x000000ffff107224 */ /* 0x000fc800078e000f */
[----:B------:R-:W-:-:S08]  /*0c00*/  IMAD.WIDE.U32.X R10, R19, R23, R16, P0 ;  /* 0x00000017130a7225 */ /* 0x000fd000000e0410 */
.L_x_10:
[----:B------:R-:W0:Y:S01]  /*0c10*/  LDC.64 R26, c[0x0][0x640] ;  /* 0x00019000ff1a7b82 */ /* 0x000e220000000a00 */
[--C-:B------:R-:W-:Y:S01]  /*0c20*/  SHF.R.U64 R28, R10, R18, R11.reuse ;  /* 0x000000120a1c7219 */ /* 0x100fe2000000120b */
[----:B------:R-:W-:Y:S01]  /*0c30*/  IMAD R29, R13, R20, R8 ;  /* 0x000000140d1d7224 */ /* 0x000fe200078e0208 */
[----:B------:R-:W-:Y:S01]  /*0c40*/  SHF.R.U32.HI R7, RZ, R18, R11 ;  /* 0x00000012ff077219 */ /* 0x000fe2000001160b */
[----:B------:R-:W-:Y:S01]  /*0c50*/  IMAD.MOV.U32 R23, RZ, RZ, 0x1 ;  /* 0x00000001ff177424 */ /* 0x000fe200078e00ff */
[----:B------:R-:W-:-:S03]  /*0c60*/  IADD3 R9, P0, RZ, -R28, RZ ;  /* 0x8000001cff097210 */ /* 0x000fc60007f1e0ff */
[----:B------:R-:W1:Y:S02]  /*0c70*/  LDC R16, c[0x0][0x618] ;  /* 0x00018600ff107b82 */ /* 0x000e640000000800 */
[----:B------:R-:W-:Y:S02]  /*0c80*/  IMAD.X R7, RZ, RZ, ~R7, P0 ;  /* 0x000000ffff077224 */ /* 0x000fe400000e0e07 */
[----:B------:R-:W-:-:S04]  /*0c90*/  IMAD.WIDE.U32 R10, R9, R24, R2 ;  /* 0x00000018090a7225 */ /* 0x000fc800078e0002 */
[----:B------:R-:W2:Y:S01]  /*0ca0*/  LDC R15, c[0x0][0x608] ;  /* 0x00018200ff0f7b82 */ /* 0x000ea20000000800 */
[----:B------:R-:W-:-:S04]  /*0cb0*/  IMAD R14, R7, R24, RZ ;  /* 0x00000018070e7224 */ /* 0x000fc800078e02ff */
[----:B------:R-:W-:-:S03]  /*0cc0*/  IMAD R7, R9, R25, R14 ;  /* 0x0000001909077224 */ /* 0x000fc600078e020e */
[----:B------:R-:W3:Y:S01]  /*0cd0*/  LDC R22, c[0x0][0x658] ;  /* 0x00019600ff167b82 */ /* 0x000ee20000000800 */
[----:B------:R-:W-:Y:S01]  /*0ce0*/  IMAD.IADD R7, R11, 0x1, R7 ;  /* 0x000000010b077824 */ /* 0x000fe200078e0207 */
[----:B0-----:R-:W-:-:S04]  /*0cf0*/  ISETP.NE.U32.AND P0, PT, R26, RZ, PT ;  /* 0x000000ff1a00720c */ /* 0x001fc80003f05070 */
[----:B------:R-:W-:Y:S02]  /*0d00*/  ISETP.NE.AND.EX P0, PT, R27, RZ, PT, P0 ;  /* 0x000000ff1b00720c */ /* 0x000fe40003f05300 */
[----:B------:R-:W0:Y:S01]  /*0d10*/  LDC R18, c[0x0][0x600] ;  /* 0x00018000ff127b82 */ /* 0x000e220000000800 */
[-CC-:B-1----:R-:W-:Y:S02]  /*0d20*/  SHF.R.U64 R19, R10, R16.reuse, R7.reuse ;  /* 0x000000100a137219 */ /* 0x182fe40000001207 */
[----:B------:R-:W-:Y:S01]  /*0d30*/  SHF.R.U32.HI R10, RZ, R16, R7 ;  /* 0x00000010ff0a7219 */ /* 0x000fe20000011607 */
[----:B------:R-:W-:-:S04]  /*0d40*/  IMAD.MOV.U32 R7, RZ, RZ, -0x1 ;  /* 0xffffffffff077424 */ /* 0x000fc800078e00ff */
[----:B------:R-:W1:Y:S01]  /*0d50*/  LDC R21, c[0x0][0x648] ;  /* 0x00019200ff157b82 */ /* 0x000e620000000800 */
[-CC-:B--2---:R-:W-:Y:S02]  /*0d60*/  SHF.R.U64 R16, R19, R15.reuse, R10.reuse ;  /* 0x0000000f13107219 */ /* 0x184fe4000000120a */
[----:B------:R-:W-:-:S05]  /*0d70*/  SHF.R.U32.HI R9, RZ, R15, R10 ;  /* 0x0000000fff097219 */ /* 0x000fca000001160a */
[----:B------:R-:W2:Y:S01]  /*0d80*/  LDC R24, c[0x0][0x638] ;  /* 0x00018e00ff187b82 */ /* 0x000ea20000000800 */
[-CC-:B---3--:R-:W-:Y:S02]  /*0d90*/  SHF.R.U64 R20, R16, R22.reuse, R9.reuse ;  /* 0x0000001610147219 */ /* 0x188fe40000001209 */
[-C--:B------:R-:W-:Y:S02]  /*0da0*/  SHF.L.U32 R7, R7, R22.reuse, RZ ;  /* 0x0000001607077219 */ /* 0x080fe400000006ff */
[----:B------:R-:W-:Y:S01]  /*0db0*/  SHF.R.U32.HI R9, RZ, R22, R9 ;  /* 0x00000016ff097219 */ /* 0x000fe20000011609 */
[----:B------:R-:W-:Y:S01]  /*0dc0*/  IMAD.MOV.U32 R8, RZ, RZ, R20 ;  /* 0x000000ffff087224 */ /* 0x000fe200078e0014 */
[----:B------:R-:W-:Y:S01]  /*0dd0*/  LOP3.LUT R13, RZ, R7, RZ, 0x33, !PT ;  /* 0x00000007ff0d7212 */ /* 0x000fe200078e33ff */
[----:B------:R-:W3:Y:S01]  /*0de0*/  LDC R25, c[0x0][0x610] ;  /* 0x00018400ff197b82 */ /* 0x000ee20000000800 */
[----:B------:R-:W-:Y:S05]  /*0df0*/  @!P0 BRA `(.L_x_11) ;  /* 0x0000000000288947 */ /* 0x000fea0003800000 */
[----:B------:R-:W4:Y:S02]  /*0e00*/  LDC R7, c[0x0][0x64c] ;  /* 0x00019300ff077b82 */ /* 0x000f240000000800 */
[----:B----4-:R-:W-:-:S05]  /*0e10*/  IADD3 R7, P0, R20, R7, RZ ;  /* 0x0000000714077210 */ /* 0x010fca0007f1e0ff */
        /* <DEDUP_REMOVED lines=8> */
.L_x_11:
[----:B-1----:R-:W-:Y:S01]  /*0ea0*/  SHF.R.U64 R9, R8, R21, R9 ;  /* 0x0000001508097219 */ /* 0x002fe20000001209 */
[----:B0-----:R-:W-:Y:S01]  /*0eb0*/  VIADD R10, R18, 0xffffffff ;  /* 0xffffffff120a7836 */ /* 0x001fe20000000000 */
[----:B------:R-:W-:Y:S01]  /*0ec0*/  SHF.L.U32 R7, R23, R22, RZ ;  /* 0x0000001617077219 */ /* 0x000fe200000006ff */
[----:B------:R-:W-:Y:S01]  /*0ed0*/  IMAD.MOV.U32 R14, RZ, RZ, 0x1 ;  /* 0x00000001ff0e7424 */ /* 0x000fe200078e00ff */
[----:B------:R-:W-:Y:S01]  /*0ee0*/  LOP3.LUT R8, R16, R13, RZ, 0xc0, !PT ;  /* 0x0000000d10087212 */ /* 0x000fe200078ec0ff */
[----:B------:R-:W-:Y:S01]  /*0ef0*/  IMAD.MOV R11, RZ, RZ, -R9 ;  /* 0x000000ffff0b7224 */ /* 0x000fe200078e0a09 */
[----:B------:R-:W-:Y:S02]  /*0f00*/  SEL R12, R12, R29, !P3 ;  /* 0x0000001d0c0c7207 */ /* 0x000fe40005800000 */
[----:B------:R-:W-:Y:S01]  /*0f10*/  LOP3.LUT R10, R19, R10, RZ, 0xc0, !PT ;  /* 0x0000000a130a7212 */ /* 0x000fe200078ec0ff */
[----:B------:R-:W-:Y:S02]  /*0f20*/  IMAD R9, R7, R9, R8 ;  /* 0x0000000907097224 */ /* 0x000fe400078e0208 */
[----:B--2---:R-:W-:-:S02]  /*0f30*/  IMAD R7, R11, R24, R20 ;  /* 0x000000180b077224 */ /* 0x004fc400078e0214 */
[----:B---3--:R-:W-:Y:S02]  /*0f40*/  IMAD R12, R9, R25, R12 ;  /* 0x00000019090c7224 */ /* 0x008fe400078e020c */
[----:B------:R-:W-:-:S05]  /*0f50*/  IMAD R7, R7, R18, R10 ;  /* 0x0000001207077224 */ /* 0x000fca00078e020a */
[----:B------:R-:W-:Y:S02]  /*0f60*/  SEL R11, R7, R12, !P3 ;  /* 0x0000000c070b7207 */ /* 0x000fe40005800000 */
[----:B------:R-:W-:Y:S01]  /*0f70*/  SEL R10, R12, R7, !P3 ;  /* 0x000000070c0a7207 */ /* 0x000fe20005800000 */
[----:B------:R-:W-:-:S07]  /*0f80*/  IMAD.MOV.U32 R7, RZ, RZ, R28 ;  /* 0x000000ffff077224 */ /* 0x000fce00078e001c */
.L_x_9:
[----:B------:R-:W-:-:S08]  /*0f90*/  NOP ;  /* 0x0000000000007918 */ /* 0x000fd00000000000 */
[----:B------:R-:W0:Y:S02]  /*0fa0*/  USETMAXREG.TRY_ALLOC.CTAPOOL UP0, 0xe8 ;  /* 0x000000e8000079c8 */ /* 0x000e240008000600 */
[----:B0-----:R-:W-:-:S13]  /*0fb0*/  PLOP3.LUT P0, PT, PT, PT, UP0, 0x80, 0x0 ;  /* 0x000000000000781c */ /* 0x001fda0003f0f008 */
[----:B------:R-:W-:Y:S05]  /*0fc0*/  @!P0 BRA `(.L_x_9) ;  /* 0xfffffffc00f08947 */ /* 0x000fea000383ffff */
[----:B------:R-:W-:Y:S01]  /*0fd0*/  ULDC.64 UR4, c[0x0][0x598] ;  /* 0x0001660000047ab9 */ /* 0x000fe20000000a00 */
[----:B------:R-:W-:Y:S01]  /*0fe0*/  ULDC.64 UR16, c[0x0][0x208] ;  /* 0x0000820000107ab9 */ /* 0x000fe20000000a00 */
[----:B------:R-:W-:-:S04]  /*0ff0*/  ISETP.NE.U32.AND P0, PT, RZ, UR4, PT ;  /* 0x00000004ff007c0c */ /* 0x000fc8000bf05070 */
[----:B------:R-:W-:-:S13]  /*1000*/  ISETP.NE.AND.EX P0, PT, RZ, UR5, PT, P0 ;  /* 0x00000005ff007c0c */ /* 0x000fda000bf05300 */
[----:B------:R-:W-:Y:S05]  /*1010*/  @!P0 BRA `(.L_x_12) ;  /* 0x00000000001c8947 */ /* 0x000fea0003800000 */
[----:B------:R-:W0:Y:S02]  /*1020*/  LDC.64 R8, c[0x0][0x598] ;  /* 0x00016600ff087b82 */ /* 0x000e240000000a00 */
[----:B0-----:R-:W2:Y:S02]  /*1030*/  LDG.E.64 R8, desc[UR16][R8.64] ;  /* 0x0000001008087981 */ /* 0x001ea4000c1e1b00 */
[----:B--2---:R-:W-:-:S04]  /*1040*/  ISETP.NE.U32.AND P0, PT, R8, RZ, PT ;  /* 0x000000ff0800720c */ /* 0x004fc80003f05070 */
[----:B------:R-:W-:-:S13]  /*1050*/  ISETP.NE.AND.EX P0, PT, R9, RZ, PT, P0 ;  /* 0x000000ff0900720c */ /* 0x000fda0003f05300 */
[----:B------:R-:W-:Y:S05]  /*1060*/  @!P0 BRA `(.L_x_12) ;  /* 0x0000000000088947 */ /* 0x000fea0003800000 */
[----:B------:R0:W5:Y:S01]  /*1070*/  LD.E R8, desc[UR16][R8.64] ;  /* 0x0000001008087980 */ /* 0x000162000c101900 */
[----:B------:R-:W-:Y:S05]  /*1080*/  BRA `(.L_x_13) ;  /* 0x0000000000207947 */ /* 0x000fea0003800000 */
.L_x_12:
[----:B------:R-:W-:Y:S02]  /*1090*/  ULDC.64 UR4, c[0x0][0x588] ;  /* 0x0001620000047ab9 */ /* 0x000fe40000000a00 */
[----:B------:R-:W-:-:S04]  /*10a0*/  ISETP.NE.U32.AND P0, PT, RZ, UR4, PT ;  /* 0x00000004ff007c0c */ /* 0x000fc8000bf05070 */
[----:B------:R-:W-:-:S13]  /*10b0*/  ISETP.NE.AND.EX P0, PT, RZ, UR5, PT, P0 ;  /* 0x00000005ff007c0c */ /* 0x000fda000bf05300 */
[----:B------:R-:W-:Y:S05]  /*10c0*/  @!P0 BRA `(.L_x_14) ;  /* 0x00000000000c8947 */ /* 0x000fea0003800000 */
[----:B------:R-:W0:Y:S02]  /*10d0*/  LDC.64 R8, c[0x0][0x588] ;  /* 0x00016200ff087b82 */ /* 0x000e240000000a00 */
[----:B0-----:R1:W5:Y:S01]  /*10e0*/  LDG.E R8, desc[UR16][R8.64] ;  /* 0x0000001008087981 */ /* 0x001362000c1e1900 */
[----:B------:R-:W-:Y:S05]  /*10f0*/  BRA `(.L_x_13) ;  /* 0x0000000000047947 */ /* 0x000fea0003800000 */
.L_x_14:
[----:B------:R-:W2:Y:S02]  /*1100*/  LDC R8, c[0x0][0x580] ;  /* 0x00016000ff087b82 */ /* 0x000ea40000000800 */
.L_x_13:
[----:B------:R-:W-:Y:S02]  /*1110*/  ULDC.64 UR4, c[0x0][0x5a0] ;  /* 0x0001680000047ab9 */ /* 0x000fe40000000a00 */
[----:B------:R-:W-:-:S04]  /*1120*/  ISETP.NE.U32.AND P0, PT, RZ, UR4, PT ;  /* 0x00000004ff007c0c */ /* 0x000fc8000bf05070 */
[----:B------:R-:W-:-:S13]  /*1130*/  ISETP.NE.AND.EX P0, PT, RZ, UR5, PT, P0 ;  /* 0x00000005ff007c0c */ /* 0x000fda000bf05300 */
[----:B------:R-:W-:Y:S05]  /*1140*/  @!P0 BRA `(.L_x_15) ;  /* 0x00000000001c8947 */ /* 0x000fea0003800000 */
[----:B------:R-:W3:Y:S02]  /*1150*/  LDC.64 R12, c[0x0][0x5a0] ;  /* 0x00016800ff0c7b82 */ /* 0x000ee40000000a00 */
[----:B---3--:R-:W3:Y:S02]  /*1160*/  LDG.E.64 R12, desc[UR16][R12.64] ;  /* 0x000000100c0c7981 */ /* 0x008ee4000c1e1b00 */
[----:B---3--:R-:W-:-:S04]  /*1170*/  ISETP.NE.U32.AND P0, PT, R12, RZ, PT ;  /* 0x000000ff0c00720c */ /* 0x008fc80003f05070 */
[----:B------:R-:W-:-:S13]  /*1180*/  ISETP.NE.AND.EX P0, PT, R13, RZ, PT, P0 ;  /* 0x000000ff0d00720c */ /* 0x000fda0003f05300 */
[----:B------:R-:W-:Y:S05]  /*1190*/  @!P0 BRA `(.L_x_15) ;  /* 0x0000000000088947 */ /* 0x000fea0003800000 */
[----:B01----:R0:W5:Y:S01]  /*11a0*/  LD.E R9, desc[UR16][R12.64] ;  /* 0x000000100c097980 */ /* 0x003162000c101900 */
[----:B------:R-:W-:Y:S05]  /*11b0*/  BRA `(.L_x_16) ;  /* 0x0000000000207947 */ /* 0x000fea0003800000 */
.L_x_15:
[----:B------:R-:W-:Y:S02]  /*11c0*/  ULDC.64 UR4, c[0x0][0x590] ;  /* 0x0001640000047ab9 */ /* 0x000fe40000000a00 */
[----:B------:R-:W-:-:S04]  /*11d0*/  ISETP.NE.U32.AND P0, PT, RZ, UR4, PT ;  /* 0x00000004ff007c0c */ /* 0x000fc8000bf05070 */
[----:B------:R-:W-:-:S13]  /*11e0*/  ISETP.NE.AND.EX P0, PT, RZ, UR5, PT, P0 ;  /* 0x00000005ff007c0c */ /* 0x000fda000bf05300 */
[----:B------:R-:W-:Y:S05]  /*11f0*/  @!P0 BRA `(.L_x_17) ;  /* 0x00000000000c8947 */ /* 0x000fea0003800000 */
[----:B------:R-:W0:Y:S02]  /*1200*/  LDC.64 R12, c[0x0][0x590] ;  /* 0x00016400ff0c7b82 */ /* 0x000e240000000a00 */
[----:B01----:R1:W5:Y:S01]  /*1210*/  LDG.E R9, desc[UR16][R12.64] ;  /* 0x000000100c097981 */ /* 0x003362000c1e1900 */
[----:B------:R-:W-:Y:S05]  /*1220*/  BRA `(.L_x_16) ;  /* 0x0000000000047947 */ /* 0x000fea0003800000 */
.L_x_17:
[----:B01----:R-:W3:Y:S02]  /*1230*/  LDC R9, c[0x0][0x584] ;  /* 0x00016100ff097b82 */ /* 0x003ee40000000800 */
.L_x_16:
[----:B------:R-:W-:-:S13]  /*1240*/  LOP3.LUT P0, RZ, R14, 0xff, RZ, 0xc0, !PT ;  /* 0x000000ff0eff7812 */ /* 0x000fda000780c0ff */
[----:B------:R-:W-:Y:S05]  /*1250*/  @!P0 EXIT ;  /* 0x000000000000894d */ /* 0x000fea0003800000 */
[----:B------:R-:W-:Y:S01]  /*1260*/  ULDC UR4, c[0x0][0x28c] ;  /* 0x0000a30000047ab9 */ /* 0x000fe20000000800 */
[----:B------:R-:W-:Y:S01]  /*1270*/  LOP3.LUT R144, R4, 0x1, RZ, 0xfc, !PT ;  /* 0x0000000104907812 */ /* 0x000fe200078efcff */
[----:B------:R-:W-:-:S04]  /*1280*/  UIADD3 UR4, UR4, 0x3f, URZ ;  /* 0x0000003f04047890 */ /* 0x000fc8000fffe03f */
[----:B------:R-:W-:-:S04]  /*1290*/  USHF.R.S32.HI UR5, URZ, 0x1f, UR4 ;  /* 0x0000001f3f057899 */ /* 0x000fc80008011404 */
[----:B------:R-:W-:-:S03]  /*12a0*/  ULEA.HI UR5, UR5, UR4, URZ, 0x6 ;  /* 0x0000000405057291 */ /* 0x000fc6000f8f303f */
[----:B------:R-:W-:Y:S01]  /*12b0*/  UMOV UR4, URZ ;  /* 0x0000003f00047c82 */ /* 0x000fe20008000000 */
[----:B------:R-:W-:-:S03]  /*12c0*/  USHF.R.S32.HI UR9, URZ, 0x6, UR5 ;  /* 0x000000063f097899 */ /* 0x000fc60008011405 */
[----:B------:R-:W-:-:S09]  /*12d0*/  UMOV UR5, URZ ;  /* 0x0000003f00057c82 */ /* 0x000fd20008000000 */
.L_x_172:
[----:B01----:R-:W-:Y:S01]  /*12e0*/  LOP3.LUT R12, R0, 0x80, RZ, 0xc0, !PT ;  /* 0x00000080000c7812 */ /* 0x003fe200078ec0ff */
[----:B------:R-:W0:Y:S01]  /*12f0*/  S2UR UR13, SR_CgaCtaId ;  /* 0x00000000000d79c3 */ /* 0x000e220000008800 */
[----:B------:R-:W-:Y:S01]  /*1300*/  UMOV UR12, 0x400 ;  /* 0x00000400000c7882 */ /* 0x000fe20000000000 */
[----:B------:R-:W-:Y:S01]  /*1310*/  UMOV UR6, URZ ;  /* 0x0000003f00067c82 */ /* 0x000fe20008000000 */
[----:B------:R-:W-:Y:S01]  /*1320*/  SHF.R.U32.HI R12, RZ, 0x7, R12 ;  /* 0x00000007ff0c7819 */ /* 0x000fe2000001160c */
[----:B------:R-:W-:Y:S01]  /*1330*/  UMOV UR7, URZ ;  /* 0x0000003f00077c82 */ /* 0x000fe20008000000 */
[----:B------:R-:W-:Y:S01]  /*1340*/  UMOV UR18, UR5 ;  /* 0x0000000500127c82 */ /* 0x000fe20008000000 */
[----:B------:R-:W-:Y:S02]  /*1350*/  CS2R R20, SRZ ;  /* 0x0000000000147805 */ /* 0x000fe4000001ff00 */
[----:B------:R-:W-:Y:S01]  /*1360*/  CS2R R18, SRZ ;  /* 0x0000000000127805 */ /* 0x000fe2000001ff00 */
[----:B------:R-:W1:Y:S01]  /*1370*/  LDC R13, c[0x0][0x28c] ;  /* 0x0000a300ff0d7b82 */ /* 0x000e620000000800 */
[----:B----4-:R-:W4:Y:S01]  /*1380*/  SHFL.IDX PT, R12, R12, RZ, 0x1f ;  /* 0x00001fff0c0c7589 */ /* 0x010f2200000e0000 */
[----:B------:R-:W-:-:S02]  /*1390*/  CS2R R22, SRZ ;  /* 0x0000000000167805 */ /* 0x000fc4000001ff00 */
[----:B------:R-:W-:Y:S02]  /*13a0*/  CS2R R88, SRZ ;  /* 0x0000000000587805 */ /* 0x000fe4000001ff00 */
[----:B------:R-:W-:Y:S02]  /*13b0*/  CS2R R90, SRZ ;  /* 0x00000000005a7805 */ /* 0x000fe4000001ff00 */
[----:B------:R-:W-:Y:S02]  /*13c0*/  CS2R R92, SRZ ;  /* 0x00000000005c7805 */ /* 0x000fe4000001ff00 */
[----:B------:R-:W-:Y:S02]  /*13d0*/  CS2R R94, SRZ ;  /* 0x00000000005e7805 */ /* 0x000fe4000001ff00 */
[----:B------:R-:W-:Y:S02]  /*13e0*/  CS2R R98, SRZ ;  /* 0x0000000000627805 */ /* 0x000fe4000001ff00 */
        /* <DEDUP_REMOVED lines=16> */
[----:B-1----:R-:W-:Y:S02]  /*14f0*/  ISETP.GE.AND P0, PT, R13, 0x1, PT ;  /* 0x000000010d00780c */ /* 0x002fe40003f06270 */
[----:B------:R-:W-:Y:S02]  /*1500*/  CS2R R130, SRZ ;  /* 0x0000000000827805 */ /* 0x000fe4000001ff00 */
[----:B----4-:R-:W-:-:S02]  /*1510*/  R2UR UR8, R12 ;  /* 0x000000000c0872ca */ /* 0x010fc400000e0000 */
[----:B------:R-:W-:Y:S02]  /*1520*/  CS2R R132, SRZ ;  /* 0x0000000000847805 */ /* 0x000fe4000001ff00 */
[----:B------:R-:W-:Y:S02]  /*1530*/  CS2R R134, SRZ ;  /* 0x0000000000867805 */ /* 0x000fe4000001ff00 */
[----:B------:R-:W-:Y:S02]  /*1540*/  CS2R R136, SRZ ;  /* 0x0000000000887805 */ /* 0x000fe4000001ff00 */
[----:B------:R-:W-:Y:S02]  /*1550*/  CS2R R138, SRZ ;  /* 0x00000000008a7805 */ /* 0x000fe4000001ff00 */
[----:B------:R-:W-:Y:S02]  /*1560*/  CS2R R140, SRZ ;  /* 0x00000000008c7805 */ /* 0x000fe4000001ff00 */
[----:B------:R-:W-:Y:S01]  /*1570*/  CS2R R142, SRZ ;  /* 0x00000000008e7805 */ /* 0x000fe2000001ff00 */
[----:B------:R-:W-:Y:S01]  /*1580*/  IMAD.MOV.U32 R145, RZ, RZ, RZ ;  /* 0x000000ffff917224 */ /* 0x000fe200078e00ff */
[----:B------:R-:W-:Y:S01]  /*1590*/  CS2R R56, SRZ ;  /* 0x0000000000387805 */ /* 0x000fe2000001ff00 */
[----:B------:R-:W-:Y:S01]  /*15a0*/  IMAD.MOV.U32 R147, RZ, RZ, RZ ;  /* 0x000000ffff937224 */ /* 0x000fe200078e00ff */
[----:B------:R-:W-:Y:S01]  /*15b0*/  CS2R R58, SRZ ;  /* 0x00000000003a7805 */ /* 0x000fe2000001ff00 */
[----:B------:R-:W-:Y:S01]  /*15c0*/  IMAD.U32 R16, RZ, RZ, UR4 ;  /* 0x00000004ff107e24 */ /* 0x000fe2000f8e00ff */
[----:B------:R-:W-:Y:S01]  /*15d0*/  CS2R R60, SRZ ;  /* 0x00000000003c7805 */ /* 0x000fe2000001ff00 */
[----:B------:R-:W-:Y:S01]  /*15e0*/  ULEA.HI UR10, UR8, UR8, URZ, 0x1 ;  /* 0x00000008080a7291 */ /* 0x000fe2000f8f083f */
[----:B------:R-:W-:-:S02]  /*15f0*/  CS2R R62, SRZ ;  /* 0x00000000003e7805 */ /* 0x000fc4000001ff00 */
[----:B------:R-:W-:Y:S02]  /*1600*/  CS2R R64, SRZ ;  /* 0x0000000000407805 */ /* 0x000fe4000001ff00 */
[----:B------:R-:W-:Y:S01]  /*1610*/  CS2R R66, SRZ ;  /* 0x0000000000427805 */ /* 0x000fe2000001ff00 */
[----:B------:R-:W-:Y:S01]  /*1620*/  ULOP3.LUT UR11, UR10, 0xffffe, URZ, 0xc0, !UPT ;  /* 0x000ffffe0a0b7892 */ /* 0x000fe2000f8ec03f */
[----:B------:R-:W-:Y:S01]  /*1630*/  CS2R R68, SRZ ;  /* 0x0000000000447805 */ /* 0x000fe2000001ff00 */
[----:B0-----:R-:W-:Y:S01]  /*1640*/  ULEA UR10, UR13, UR12, 0x18 ;  /* 0x0000000c0d0a7291 */ /* 0x001fe2000f8ec03f */
[----:B------:R-:W-:Y:S01]  /*1650*/  CS2R R70, SRZ ;  /* 0x0000000000467805 */ /* 0x000fe2000001ff00 */
[----:B------:R-:W-:Y:S01]  /*1660*/  UIADD3 UR11, UR8, -UR11, URZ ;  /* 0x8000000b080b7290 */ /* 0x000fe2000fffe03f */
[----:B------:R-:W-:Y:S02]  /*1670*/  CS2R R72, SRZ ;  /* 0x0000000000487805 */ /* 0x000fe4000001ff00 */
[----:B------:R-:W-:Y:S01]  /*1680*/  CS2R R74, SRZ ;  /* 0x00000000004a7805 */ /* 0x000fe2000001ff00 */
[----:B------:R-:W-:Y:S01]  /*1690*/  UMOV UR8, URZ ;  /* 0x0000003f00087c82 */ /* 0x000fe20008000000 */
[----:B------:R-:W-:Y:S01]  /*16a0*/  ULEA UR11, UR11, UR10, 0xc ;  /* 0x0000000a0b0b7291 */ /* 0x000fe2000f8e603f */
[----:B------:R-:W-:-:S02]  /*16b0*/  CS2R R76, SRZ ;  /* 0x00000000004c7805 */ /* 0x000fc4000001ff00 */
[----:B------:R-:W-:Y:S02]  /*16c0*/  CS2R R78, SRZ ;  /* 0x00000000004e7805 */ /* 0x000fe4000001ff00 */
[----:B------:R-:W-:Y:S01]  /*16d0*/  CS2R R80, SRZ ;  /* 0x0000000000507805 */ /* 0x000fe2000001ff00 */
[----:B------:R-:W-:Y:S01]  /*16e0*/  UIADD3 UR11, UR11, 0x180, URZ ;  /* 0x000001800b0b7890 */ /* 0x000fe2000fffe03f */
[----:B------:R-:W-:Y:S02]  /*16f0*/  CS2R R82, SRZ ;  /* 0x0000000000527805 */ /* 0x000fe4000001ff00 */
[----:B------:R-:W-:Y:S02]  /*1700*/  CS2R R84, SRZ ;  /* 0x0000000000547805 */ /* 0x000fe4000001ff00 */
[----:B------:R-:W-:Y:S01]  /*1710*/  CS2R R86, SRZ ;  /* 0x0000000000567805 */ /* 0x000fe2000001ff00 */
[----:B------:R-:W-:Y:S01]  /*1720*/  USHF.R.U32.HI UR11, URZ, 0x4, UR11 ;  /* 0x000000043f0b7899 */ /* 0x000fe2000801160b */
[----:B------:R-:W-:-:S02]  /*1730*/  CS2R R24, SRZ ;  /* 0x0000000000187805 */ /* 0x000fc4000001ff00 */
[----:B------:R-:W-:Y:S02]  /*1740*/  CS2R R26, SRZ ;  /* 0x00000000001a7805 */ /* 0x000fe4000001ff00 */
[----:B------:R-:W-:Y:S01]  /*1750*/  CS2R R28, SRZ ;  /* 0x00000000001c7805 */ /* 0x000fe2000001ff00 */
[----:B------:R-:W-:Y:S01]  /*1760*/  ULOP3.LUT UR11, UR11, 0x3fff, URZ, 0xc0, !UPT ;  /* 0x00003fff0b0b7892 */ /* 0x000fe2000f8ec03f */
        /* <DEDUP_REMOVED lines=12> */
[----:B------:R-:W-:Y:S01]  /*1830*/  CS2R R54, SRZ ;  /* 0x0000000000367805 */ /* 0x000fe2000001ff00 */
[----:B--23--:R-:W-:Y:S06]  /*1840*/  @!P0 BRA `(.L_x_18) ;  /* 0x0000000800588947 */ /* 0x00cfec0003800000 */
[----:B------:R-:W-:-:S13]  /*1850*/  ISETP.NE.AND P1, PT, R144, 0x3, PT ;  /* 0x000000039000780c */ /* 0x000fda0003f25270 */
[----:B------:R-:W-:Y:S05]  /*1860*/  @!P1 BRA `(.L_x_19) ;  /* 0x0000000000049947 */ /* 0x000fea0003800000 */
[----:B------:R-:W-:Y:S01]  /*1870*/  BPT.TRAP 0x1 ;  /* 0x000000040000795c */ /* 0x000fe20000300000 */
.L_x_19:
[----:B------:R-:W-:Y:S01]  /*1880*/  ULEA UR6, UR5, UR10, 0x3 ;  /* 0x0000000a05067291 */ /* 0x000fe2000f8e183f */
[----:B------:R-:W-:-:S05]  /*1890*/  IMAD.U32 R12, RZ, RZ, UR4 ;  /* 0x00000004ff0c7e24 */ /* 0x000fca000f8e00ff */
[----:B------:R-:W-:-:S04]  /*18a0*/  SHF.L.U32 R12, R12, 0x1f, RZ ;  /* 0x0000001f0c0c7819 */ /* 0x000fc800000006ff */
[----:B------:R0:W1:Y:S01]  /*18b0*/  SYNCS.PHASECHK.TRANS64.TRYWAIT P0, [UR6], R12 ;  /* 0x0000000cff0075a7 */ /* 0x0000620008000146 */
[----:B------:R-:W-:Y:S05]  /*18c0*/  @!P1 BRA `(.L_x_20) ;  /* 0x0000000000049947 */ /* 0x000fea0003800000 */
[----:B------:R-:W-:Y:S01]  /*18d0*/  BPT.TRAP 0x1 ;  /* 0x000000040000795c */ /* 0x000fe20000300000 */
.L_x_20:
[----:B-1----:R-:W-:Y:S05]  /*18e0*/  @P0 BRA `(.L_x_21) ;  /* 0x0000000000080947 */ /* 0x002fea0003800000 */
[----:B------:R-:W1:Y:S02]  /*18f0*/  SYNCS.PHASECHK.TRANS64.TRYWAIT P0, [UR6], R12 ;  /* 0x0000000cff0075a7 */ /* 0x000e640008000146 */
[----:B-1----:R-:W-:Y:S05]  /*1900*/  @!P0 BRA `(.L_x_22) ;  /* 0x0000008000a08947 */ /* 0x002fea0003800000 */
.L_x_21:
[----:B------:R-:W-:Y:S01]  /*1910*/  UIADD3 UR6, UR10, 0x2c180, URZ ;  /* 0x0002c1800a067890 */ /* 0x000fe2000fffe03f */
[----:B------:R-:W-:Y:S01]  /*1920*/  WARPGROUP.ARRIVE ;  /* 0x00000000000079c5 */ /* 0x000fe20000000000 */
[----:B------:R-:W-:Y:S01]  /*1930*/  ULOP3.LUT UR8, UR11, 0x10000, URZ, 0xfc, !UPT ;  /* 0x000100000b087892 */ /* 0x000fe2000f8efc3f */
[----:B------:R-:W-:Y:S01]  /*1940*/  CS2R R20, SRZ ;  /* 0x0000000000147805 */ /* 0x000fe2000001ff00 */
[----:B------:R-:W-:Y:S01]  /*1950*/  USHF.R.U32.HI UR6, URZ, 0x4, UR6 ;  /* 0x000000043f067899 */ /* 0x000fe20008011606 */
[----:B------:R-:W-:Y:S01]  /*1960*/  CS2R R18, SRZ ;  /* 0x0000000000127805 */ /* 0x000fe2000001ff00 */
[----:B------:R-:W-:Y:S01]  /*1970*/  ULEA UR8, UR5, UR8, 0xa ;  /* 0x0000000805087291 */ /* 0x000fe2000f8e503f */
[----:B------:R-:W-:Y:S01]  /*1980*/  CS2R R22, SRZ ;  /* 0x0000000000167805 */ /* 0x000fe2000001ff00 */
[----:B------:R-:W-:Y:S01]  /*1990*/  ULOP3.LUT UR6, UR6, 0x3fff, URZ, 0xc0, !UPT ;  /* 0x00003fff06067892 */ /* 0x000fe2000f8ec03f */
[----:B------:R-:W-:Y:S01]  /*19a0*/  CS2R R88, SRZ ;  /* 0x0000000000587805 */ /* 0x000fe2000001ff00 */
[----:B------:R-:W-:Y:S01]  /*19b0*/  UMOV UR13, 0x80000020 ;  /* 0x80000020000d7882 */ /* 0x000fe20000000000 */
[----:B------:R-:W-:Y:S01]  /*19c0*/  UMOV UR15, 0x80000020 ;  /* 0x80000020000f7882 */ /* 0x000fe20000000000 */
[----:B------:R-:W-:Y:S01]  /*19d0*/  ULOP3.LUT UR6, UR6, 0x10000, URZ, 0xfc, !UPT ;  /* 0x0001000006067892 */ /* 0x000fe2000f8efc3f */
[----:B------:R-:W-:Y:S01]  /*19e0*/  CS2R R90, SRZ ;  /* 0x00000000005a7805 */ /* 0x000fe2000001ff00 */
[----:B------:R-:W-:Y:S01]  /*19f0*/  UMOV UR12, UR8 ;  /* 0x00000008000c7c82 */ /* 0x000fe20008000000 */
[----:B------:R-:W-:Y:S01]  /*1a00*/  CS2R R92, SRZ ;  /* 0x00000000005c7805 */ /* 0x000fe2000001ff00 */
[----:B------:R-:W-:Y:S01]  /*1a10*/  ULEA UR7, UR5, UR6, 0x8 ;  /* 0x0000000605077291 */ /* 0x000fe2000f8e403f */
[----:B------:R-:W-:Y:S01]  /*1a20*/  CS2R R94, SRZ ;  /* 0x00000000005e7805 */ /* 0x000fe2000001ff00 */
[----:B------:R-:W-:Y:S01]  /*1a30*/  UIADD3 UR6, UR8, 0x200, URZ ;  /* 0x0000020008067890 */ /* 0x000fe2000fffe03f */
[----:B------:R-:W-:-:S02]  /*1a40*/  CS2R R98, SRZ ;  /* 0x0000000000627805 */ /* 0x000fc4000001ff00 */
[----:B------:R-:W-:Y:S02]  /*1a50*/  CS2R R96, SRZ ;  /* 0x0000000000607805 */ /* 0x000fe4000001ff00 */
[----:B------:R-:W-:Y:S02]  /*1a60*/  CS2R R100, SRZ ;  /* 0x0000000000647805 */ /* 0x000fe4000001ff00 */
[----:B------:R-:W-:Y:S01]  /*1a70*/  CS2R R102, SRZ ;  /* 0x0000000000667805 */ /* 0x000fe2000001ff00 */
[----:B------:R-:W-:Y:S01]  /*1a80*/  UMOV UR14, UR7 ;  /* 0x00000007000e7c82 */ /* 0x000fe20008000000 */
[----:B------:R-:W-:Y:S01]  /*1a90*/  CS2R R104, SRZ ;  /* 0x0000000000687805 */ /* 0x000fe2000001ff00 */
[----:B------:R-:W-:Y:S01]  /*1aa0*/  QGMMA.64x64x32.F32.E4M3.E4M3 R56, gdesc[UR12], RZ, !UPT ;  /* 0x00e000000c3879f3 */ /* 0x000fe2000c7008ff */
[----:B------:R-:W-:Y:S01]  /*1ab0*/  UMOV UR12, UR6 ;  /* 0x00000006000c7c82 */ /* 0x000fe20008000000 */
[----:B------:R-:W-:Y:S01]  /*1ac0*/  UMOV UR13, 0x80000020 ;  /* 0x80000020000d7882 */ /* 0x000fe20000000000 */
[----:B------:R-:W-:Y:S01]  /*1ad0*/  UMOV UR6, 0x2 ;  /* 0x0000000200067882 */ /* 0x000fe20000000000 */
[----:B------:R-:W-:Y:S01]  /*1ae0*/  QGMMA.64x64x32.F32.E4M3.E4M3 R24, gdesc[UR12], RZ, !UPT ;  /* 0x00e000000c1879f3 */ /* 0x000fe2000c7008ff */
[----:B------:R-:W-:Y:S01]  /*1af0*/  UIADD3 UR14, UR7, 0x2, URZ ;  /* 0x00000002070e7890 */ /* 0x000fe2000fffe03f */
[----:B------:R-:W-:Y:S01]  /*1b00*/  CS2R R106, SRZ ;  /* 0x00000000006a7805 */ /* 0x000fe2000001ff00 */
[----:B------:R-:W-:Y:S01]  /*1b10*/  UIADD3 UR12, UR8, 0x2, URZ ;  /* 0x00000002080c7890 */ /* 0x000fe2000fffe03f */
[----:B------:R-:W-:Y:S01]  /*1b20*/  CS2R R110, SRZ ;  /* 0x00000000006e7805 */ /* 0x000fe2000001ff00 */
[----:B------:R-:W-:Y:S01]  /*1b30*/  ULDC UR7, c[0x0][0x50c] ;  /* 0x0001430000077ab9 */ /* 0x000fe20000000800 */
[----:B------:R-:W-:Y:S01]  /*1b40*/  UIADD3 UR8, UR8, 0x202, URZ ;  /* 0x0000020208087890 */ /* 0x000fe2000fffe03f */
[----:B------:R-:W-:Y:S01]  /*1b50*/  CS2R R108, SRZ ;  /* 0x00000000006c7805 */ /* 0x000fe2000001ff00 */
[----:B------:R-:W-:Y:S01]  /*1b60*/  UISETP.NE.AND UP0, UPT, UR7, 0x2, UPT ;  /* 0x000000020700788c */ /* 0x000fe2000bf05270 */
[----:B------:R-:W-:Y:S01]  /*1b70*/  CS2R R112, SRZ ;  /* 0x0000000000707805 */ /* 0x000fe2000001ff00 */
[----:B------:R-:W-:Y:S01]  /*1b80*/  UMOV UR13, 0x80000020 ;  /* 0x80000020000d7882 */ /* 0x000fe20000000000 */
[----:B------:R-:W-:Y:S01]  /*1b90*/  UMOV UR15, 0x80000020 ;  /* 0x80000020000f7882 */ /* 0x000fe20000000000 */
[----:B------:R-:W-:Y:S01]  /*1ba0*/  USEL UR7, URZ, 0x1, UP0 ;  /* 0x000000013f077887 */ /* 0x000fe20008000000 */
[----:B------:R-:W-:-:S02]  /*1bb0*/  CS2R R114, SRZ ;  /* 0x0000000000727805 */ /* 0x000fc4000001ff00 */
[----:B------:R-:W-:Y:S02]  /*1bc0*/  CS2R R116, SRZ ;  /* 0x0000000000747805 */ /* 0x000fe4000001ff00 */
[----:B------:R-:W-:Y:S02]  /*1bd0*/  CS2R R118, SRZ ;  /* 0x0000000000767805 */ /* 0x000fe4000001ff00 */
[----:B------:R-:W-:Y:S02]  /*1be0*/  CS2R R120, SRZ ;  /* 0x0000000000787805 */ /* 0x000fe4000001ff00 */
[----:B------:R-:W-:Y:S02]  /*1bf0*/  CS2R R122, SRZ ;  /* 0x00000000007a7805 */ /* 0x000fe4000001ff00 */
[----:B------:R-:W-:Y:S02]  /*1c00*/  ISETP.NE.AND P0, PT, RZ, UR7, PT ;  /* 0x00000007ff007c0c */ /* 0x000fe4000bf05270 */
        /* <DEDUP_REMOVED lines=10> */
[----:B------:R-:W-:Y:S02]  /*1cb0*/  IMAD.MOV.U32 R145, RZ, RZ, RZ ;  /* 0x000000ffff917224 */ /* 0x000fe400078e00ff */
[----:B------:R-:W-:Y:S01]  /*1cc0*/  IMAD.MOV.U32 R147, RZ, RZ, RZ ;  /* 0x000000ffff937224 */ /* 0x000fe200078e00ff */
[----:B------:R-:W-:Y:S01]  /*1cd0*/  QGMMA.64x64x32.F32.E4M3.E4M3 R56, gdesc[UR12], R56 ;  /* 0x00e000000c3879f3 */ /* 0x000fe20008700838 */
[----:B------:R-:W-:Y:S01]  /*1ce0*/  UMOV UR12, UR8 ;  /* 0x00000008000c7c82 */ /* 0x000fe20008000000 */
[----:B------:R-:W-:-:S02]  /*1cf0*/  UMOV UR13, 0x80000020 ;  /* 0x80000020000d7882 */ /* 0x000fc40000000000 */
[----:B------:R-:W-:Y:S01]  /*1d00*/  QGMMA.64x64x32.F32.E4M3.E4M3 R24, gdesc[UR12], R24, gsb0 ;  /* 0x00e000000c1879f3 */ /* 0x000fe20008000818 */
[----:B------:R-:W-:Y:S05]  /*1d10*/  @!P0 BRA `(.L_x_23) ;  /* 0x0000000400088947 */ /* 0x000fea0003800000 */
[----:B------:R-:W-:Y:S02]  /*1d20*/  WARPGROUP.DEPBAR.LE gsb0, 0x0 ;  /* 0x00008000000079c5 */ /* 0x000fe40000010000 */
[----:B------:R-:W-:-:S01]  /*1d30*/  FADD R147, RZ, R56 ;  /* 0x00000038ff937221 */ /* 0x000fc20000000000 */
[----:B------:R-:W-:Y:S01]  /*1d40*/  FADD R142, RZ, R57 ;  /* 0x00000039ff8e7221 */ /* 0x000fe20000000000 */
        /* <DEDUP_REMOVED lines=62> */
[----:B------:R-:W-:-:S06]  /*2130*/  UMOV UR6, URZ ;  /* 0x0000003f00067c82 */ /* 0x000fcc0008000000 */
.L_x_23:
[----:B------:R-:W-:-:S04]  /*2140*/  UIADD3 UR18, UR5, 0x1, URZ ;  /* 0x0000000105127890 */ /* 0x000fc8000fffe03f */
[----:B------:R-:W-:-:S04]  /*2150*/  UISETP.NE.AND UP0, UPT, UR18, 0xb, UPT ;  /* 0x0000000b1200788c */ /* 0x000fc8000bf05270 */
[----:B------:R-:W-:Y:S02]  /*2160*/  USEL UR8, URZ, 0x1, UP0 ;  /* 0x000000013f087887 */ /* 0x000fe40008000000 */
[----:B------:R-:W-:Y:S02]  /*2170*/  USEL UR18, UR18, URZ, UP0 ;  /* 0x0000003f12127287 */ /* 0x000fe40008000000 */
[----:B------:R-:W-:-:S06]  /*2180*/  ULOP3.LUT UR8, UR4, UR8, URZ, 0x3c, !UPT ;  /* 0x0000000804087292 */ /* 0x000fcc000f8e3c3f */
[----:B------:R-:W-:Y:S01]  /*2190*/  IMAD.U32 R16, RZ, RZ, UR8 ;  /* 0x00000008ff107e24 */ /* 0x000fe2000f8e00ff */
[----:B------:R-:W-:-:S06]  /*21a0*/  UMOV UR8, 0x1 ;  /* 0x0000000100087882 */ /* 0x000fcc0000000000 */
.L_x_18:
[----:B------:R-:W-:-:S04]  /*21b0*/  UISETP.LT.AND UP0, UPT, UR9, 0x1, UPT ;  /* 0x000000010900788c */ /* 0x000fc8000bf01270 */
[----:B------:R-:W-:-:S04]  /*21c0*/  USEL UR12, UR9, 0x1, UP0 ;  /* 0x00000001090c7887 */ /* 0x000fc80008000000 */
[----:B------:R-:W-:-:S04]  /*21d0*/  UIADD3 UR12, UR9, -UR12, URZ ;  /* 0x8000000c090c7290 */ /* 0x000fc8000fffe03f */
[----:B------:R-:W-:-:S06]  /*21e0*/  UISETP.GE.AND UP0, UPT, UR12, 0x1, UPT ;  /* 0x000000010c00788c */ /* 0x000fcc000bf06270 */
[----:B------:R-:W-:-:S13]  /*21f0*/  PLOP3.LUT P0, PT, PT, PT, UP0, 0x80, 0x0 ;  /* 0x000000000000781c */ /* 0x000fda0003f0f008 */
[----:B------:R-:W-:Y:S05]  /*2200*/  @!P0 BRA `(.L_x_24) ;  /* 0x0000000800308947 */ /* 0x000fea0003800000 */
[----:B01----:R-:W-:Y:S01]  /*2210*/  IMAD.U32 R12, RZ, RZ, UR12 ;  /* 0x0000000cff0c7e24 */ /* 0x003fe2000f8e00ff */
[----:B------:R-:W-:Y:S01]  /*2220*/  ULDC UR20, c[0x0][0x50c] ;  /* 0x0001430000147ab9 */ /* 0x000fe20000000800 */
[----:B------:R-:W-:-:S07]  /*2230*/  IMAD.U32 R13, RZ, RZ, UR5 ;  /* 0x00000005ff0d7e24 */ /* 0x000fce000f8e00ff */
.L_x_32:
[----:B------:R-:W-:-:S13]  /*2240*/  ISETP.NE.AND P1, PT, R144, 0x3, PT ;  /* 0x000000039000780c */ /* 0x000fda0003f25270 */
[----:B------:R-:W-:Y:S05]  /*2250*/  @!P1 BRA `(.L_x_25) ;  /* 0x0000000000049947 */ /* 0x000fea0003800000 */
[----:B------:R-:W-:Y:S01]  /*2260*/  BPT.TRAP 0x1 ;  /* 0x000000040000795c */ /* 0x000fe20000300000 */
.L_x_25:
[----:B------:R-:W0:Y:S01]  /*2270*/  S2UR UR12, SR_CgaCtaId ;  /* 0x00000000000c79c3 */ /* 0x000e220000008800 */
[----:B------:R-:W-:Y:S01]  /*2280*/  UMOV UR10, 0x400 ;  /* 0x00000400000a7882 */ /* 0x000fe20000000000 */
[----:B------:R-:W-:Y:S01]  /*2290*/  SHF.L.U32 R14, R16, 0x1f, RZ ;  /* 0x0000001f100e7819 */ /* 0x000fe200000006ff */
[----:B0-----:R-:W-:-:S04]  /*22a0*/  ULEA UR10, UR12, UR10, 0x18 ;  /* 0x0000000a0c0a7291 */ /* 0x001fc8000f8ec03f */
[----:B------:R-:W-:-:S09]  /*22b0*/  ULEA UR12, UR18, UR10, 0x3 ;  /* 0x0000000a120c7291 */ /* 0x000fd2000f8e183f */
[----:B------:R0:W1:Y:S01]  /*22c0*/  SYNCS.PHASECHK.TRANS64.TRYWAIT P0, [UR12], R14 ;  /* 0x0000000eff0075a7 */ /* 0x000062000800014c */
[----:B------:R-:W-:Y:S05]  /*22d0*/  @!P1 BRA `(.L_x_26) ;  /* 0x0000000000049947 */ /* 0x000fea0003800000 */
[----:B------:R-:W-:Y:S01]  /*22e0*/  BPT.TRAP 0x1 ;  /* 0x000000040000795c */ /* 0x000fe20000300000 */
.L_x_26:
[----:B-1----:R-:W-:Y:S05]  /*22f0*/  @P0 BRA `(.L_x_27) ;  /* 0x0000000000080947 */ /* 0x002fea0003800000 */
[----:B------:R-:W1:Y:S02]  /*2300*/  SYNCS.PHASECHK.TRANS64.TRYWAIT P0, [UR12], R14 ;  /* 0x0000000eff0075a7 */ /* 0x000e64000800014c */
[----:B-1----:R-:W-:Y:S05]  /*2310*/  @!P0 BRA `(.L_x_28) ;  /* 0x0000007800348947 */ /* 0x002fea0003800000 */
.L_x_27:
[----:B------:R-:W-:Y:S01]  /*2320*/  UIADD3 UR12, UR10, 0x2c180, URZ ;  /* 0x0002c1800a0c7890 */ /* 0x000fe2000fffe03f */
[----:B------:R-:W-:Y:S01]  /*2330*/  WARPGROUP.ARRIVE ;  /* 0x00000000000079c5 */ /* 0x000fe20000000000 */
[----:B------:R-:W-:Y:S02]  /*2340*/  UISETP.NE.AND UP0, UPT, UR7, URZ, UPT ;  /* 0x0000003f0700728c */ /* 0x000fe4000bf05270 */
[----:B------:R-:W-:Y:S02]  /*2350*/  USHF.R.U32.HI UR12, URZ, 0x4, UR12 ;  /* 0x000000043f0c7899 */ /* 0x000fe4000801160c */
[----:B------:R-:W-:Y:S02]  /*2360*/  USEL UR8, UR8, URZ, !UP0 ;  /* 0x0000003f08087287 */ /* 0x000fe4000c000000 */
[----:B------:R-:W-:Y:S02]  /*2370*/  ULOP3.LUT UR12, UR12, 0x3fff, URZ, 0xc0, !UPT ;  /* 0x00003fff0c0c7892 */ /* 0x000fe4000f8ec03f */
[----:B------:R-:W-:-:S02]  /*2380*/  ULOP3.LUT UR7, UR11, 0x10000, URZ, 0xfc, !UPT ;  /* 0x000100000b077892 */ /* 0x000fc4000f8efc3f */
[----:B------:R-:W-:Y:S02]  /*2390*/  ULOP3.LUT UR12, UR12, 0x10000, URZ, 0xfc, !UPT ;  /* 0x000100000c0c7892 */ /* 0x000fe4000f8efc3f */
[----:B------:R-:W-:Y:S02]  /*23a0*/  UISETP.NE.U32.AND UP0, UPT, UR8, URZ, UPT ;  /* 0x0000003f0800728c */ /* 0x000fe4000bf05070 */
[----:B------:R-:W-:Y:S02]  /*23b0*/  ULEA UR8, UR18, UR7, 0xa ;  /* 0x0000000712087291 */ /* 0x000fe4000f8e503f */
[----:B------:R-:W-:Y:S02]  /*23c0*/  ULEA UR7, UR18, UR12, 0x8 ;  /* 0x0000000c12077291 */ /* 0x000fe4000f8e403f */
[----:B------:R-:W-:Y:S01]  /*23d0*/  UIADD3 UR19, UR8, 0x200, URZ ;  /* 0x0000020008137890 */ /* 0x000fe2000fffe03f */
[----:B------:R-:W-:Y:S02]  /*23e0*/  UMOV UR13, 0x80000020 ;  /* 0x80000020000d7882 */ /* 0x000fe40000000000 */
[----:B------:R-:W-:Y:S01]  /*23f0*/  UMOV UR12, UR8 ;  /* 0x00000008000c7c82 */ /* 0x000fe20008000000 */
[----:B------:R-:W-:Y:S01]  /*2400*/  UMOV UR15, 0x80000020 ;  /* 0x80000020000f7882 */ /* 0x000fe20000000000 */
[----:B------:R-:W-:Y:S01]  /*2410*/  UMOV UR14, UR7 ;  /* 0x00000007000e7c82 */ /* 0x000fe20008000000 */
[----:B------:R-:W-:Y:S01]  /*2420*/  UIADD3 UR6, UR6, 0x2, URZ ;  /* 0x0000000206067890 */ /* 0x000fe2000fffe03f */
[----:B------:R-:W-:Y:S01]  /*2430*/  QGMMA.64x64x32.F32.E4M3.E4M3 R56, gdesc[UR12], R56, UP0 ;  /* 0x00e000000c3879f3 */ /* 0x000fe2000bf00838 */
[----:B------:R-:W-:Y:S01]  /*2440*/  UMOV UR12, UR19 ;  /* 0x00000013000c7c82 */ /* 0x000fe20008000000 */
[----:B------:R-:W-:-:S02]  /*2450*/  UMOV UR13, 0x80000020 ;  /* 0x80000020000d7882 */ /* 0x000fc40000000000 */
[----:B------:R-:W-:Y:S01]  /*2460*/  QGMMA.64x64x32.F32.E4M3.E4M3 R24, gdesc[UR12], R24, UP0 ;  /* 0x00e000000c1879f3 */ /* 0x000fe2000bf00818 */
[----:B------:R-:W-:Y:S02]  /*2470*/  UIADD3 UR12, UR8, 0x2, URZ ;  /* 0x00000002080c7890 */ /* 0x000fe4000fffe03f */
[----:B------:R-:W-:Y:S02]  /*2480*/  UIADD3 UR14, UR7, 0x2, URZ ;  /* 0x00000002070e7890 */ /* 0x000fe4000fffe03f */
[----:B------:R-:W-:Y:S01]  /*2490*/  UIADD3 UR8, UR8, 0x202, URZ ;  /* 0x0000020208087890 */ /* 0x000fe2000fffe03f */
[----:B------:R-:W-:Y:S01]  /*24a0*/  UMOV UR13, 0x80000020 ;  /* 0x80000020000d7882 */ /* 0x000fe20000000000 */
[----:B------:R-:W-:Y:S01]  /*24b0*/  UMOV UR15, 0x80000020 ;  /* 0x80000020000f7882 */ /* 0x000fe20000000000 */
[----:B------:R-:W-:-:S04]  /*24c0*/  UISETP.NE.AND UP0, UPT, UR6, UR20, UPT ;  /* 0x000000140600728c */ /* 0x000fc8000bf05270 */
[----:B------:R-:W-:-:S06]  /*24d0*/  USEL UR7, URZ, 0x1, UP0 ;  /* 0x000000013f077887 */ /* 0x000fcc0008000000 */
[----:B------:R-:W-:Y:S01]  /*24e0*/  ISETP.NE.AND P0, PT, RZ, UR7, PT ;  /* 0x00000007ff007c0c */ /* 0x000fe2000bf05270 */
[----:B------:R-:W-:Y:S01]  /*24f0*/  QGMMA.64x64x32.F32.E4M3.E4M3 R56, gdesc[UR12], R56 ;  /* 0x00e000000c3879f3 */ /* 0x000fe20008700838 */
[----:B------:R-:W-:Y:S01]  /*2500*/  UMOV UR12, UR8 ;  /* 0x00000008000c7c82 */ /* 0x000fe20008000000 */
[----:B------:R-:W-:Y:S02]  /*2510*/  UMOV UR13, 0x80000020 ;  /* 0x80000020000d7882 */ /* 0x000fe40000000000 */
[----:B------:R-:W-:Y:S03]  /*2520*/  QGMMA.64x64x32.F32.E4M3.E4M3 R24, gdesc[UR12], R24, gsb0 ;  /* 0x00e000000c1879f3 */ /* 0x000fe60008000818 */
[----:B------:R-:W-:-:S05]  /*2530*/  WARPGROUP.DEPBAR.LE gsb0, 0x1 ;  /* 0x00008000000079c5 */ /* 0x000fca0000010100 */
[----:B------:R-:W-:Y:S05]  /*2540*/  @!P0 BRA `(.L_x_29) ;  /* 0x0000000400088947 */ /* 0x000fea0003800000 */
[----:B------:R-:W-:Y:S02]  /*2550*/  WARPGROUP.DEPBAR.LE gsb0, 0x0 ;  /* 0x00008000000079c5 */ /* 0x000fe40000010000 */
[----:B------:R-:W-:-:S01]  /*2560*/  FADD R147, R56, R147 ;  /* 0x0000009338937221 */ /* 0x000fc20000000000 */
[----:B------:R-:W-:Y:S01]  /*2570*/  FADD R142, R57, R142 ;  /* 0x0000008e398e7221 */ /* 0x000fe20000000000 */
        /* <DEDUP_REMOVED lines=62> */
[----:B------:R-:W-:-:S06]  /*2960*/  UMOV UR6, URZ ;  /* 0x0000003f00067c82 */ /* 0x000fcc0008000000 */
.L_x_29:
[----:B------:R-:W-:Y:S05]  /*2970*/  @!P1 BRA `(.L_x_30) ;  /* 0x0000000000049947 */ /* 0x000fea0003800000 */
[----:B------:R-:W-:Y:S01]  /*2980*/  BPT.TRAP 0x1 ;  /* 0x000000040000795c */ /* 0x000fe20000300000 */
.L_x_30:
[----:B------:R-:W-:-:S13]  /*2990*/  ISETP.NE.AND P0, PT, R6, RZ, PT ;  /* 0x000000ff0600720c */ /* 0x000fda0003f05270 */
[----:B01----:R-:W-:-:S05]  /*29a0*/  @P0 LEA R14, R13, UR10, 0x3 ;  /* 0x0000000a0d0e0c11 */ /* 0x003fca000f8e18ff */
[----:B------:R-:W-:-:S05]  /*29b0*/  @P0 VIADD R14, R14, 0x58 ;  /* 0x000000580e0e0836 */ /* 0x000fca0000000000 */
[----:B------:R-:W-:-:S04]  /*29c0*/  @P0 PRMT R14, R5, 0x654, R14 ;  /* 0x00000654050e0816 */ /* 0x000fc8000000000e */
[----:B------:R0:W-:Y:S01]  /*29d0*/  @P0 SYNCS.ARRIVE.TRANS64.RED.A1T0 RZ, [R14+URZ], RZ ;  /* 0x000000ff0eff09a7 */ /* 0x0001e2000810043f */
[----:B------:R-:W-:-:S13]  /*29e0*/  ISETP.GT.U32.AND P0, PT, R4, 0x1, PT ;  /* 0x000000010400780c */ /* 0x000fda0003f04070 */
[----:B0-----:R-:W-:Y:S05]  /*29f0*/  @P0 BRA `(.L_x_31) ;  /* 0x0000000000040947 */ /* 0x001fea0003800000 */
[----:B------:R-:W-:Y:S01]  /*2a00*/  BPT.TRAP 0x1 ;  /* 0x000000040000795c */ /* 0x000fe20000300000 */
.L_x_31:
[----:B------:R-:W-:Y:S01]  /*2a10*/  UIADD3 UR18, UR18, 0x1, URZ ;  /* 0x0000000112127890 */ /* 0x000fe2000fffe03f */
[C---:B------:R-:W-:Y:S01]  /*2a20*/  ISETP.GT.AND P1, PT, R12.reuse, 0x1, PT ;  /* 0x000000010c00780c */ /* 0x040fe20003f24270 */
[----:B------:R-:W-:Y:S02]  /*2a30*/  VIADD R13, R13, 0x1 ;  /* 0x000000010d0d7836 */ /* 0x000fe40000000000 */
[----:B------:R-:W-:Y:S01]  /*2a40*/  UISETP.NE.AND UP0, UPT, UR18, 0xb, UPT ;  /* 0x0000000b1200788c */ /* 0x000fe2000bf05270 */
[----:B------:R-:W-:Y:S02]  /*2a50*/  VIADD R12, R12, 0xffffffff ;  /* 0xffffffff0c0c7836 */ /* 0x000fe40000000000 */
[C---:B------:R-:W-:Y:S01]  /*2a60*/  ISETP.NE.AND P0, PT, R13.reuse, 0xb, PT ;  /* 0x0000000b0d00780c */ /* 0x040fe20003f05270 */
[----:B------:R-:W-:Y:S02]  /*2a70*/  USEL UR8, URZ, 0x1, UP0 ;  /* 0x000000013f087887 */ /* 0x000fe40008000000 */
[----:B------:R-:W-:Y:S01]  /*2a80*/  USEL UR18, UR18, URZ, UP0 ;  /* 0x0000003f12127287 */ /* 0x000fe20008000000 */
[----:B------:R-:W-:-:S03]  /*2a90*/  SEL R13, R13, RZ, P0 ;  /* 0x000000ff0d0d7207 */ /* 0x000fc60000000000 */
[----:B------:R-:W-:Y:S01]  /*2aa0*/  LOP3.LUT R16, R16, UR8, RZ, 0x3c, !PT ;  /* 0x0000000810107c12 */ /* 0x000fe2000f8e3cff */
[----:B------:R-:W-:Y:S01]  /*2ab0*/  UMOV UR8, 0x1 ;  /* 0x0000000100087882 */ /* 0x000fe20000000000 */
[----:B------:R-:W-:Y:S06]  /*2ac0*/  @P1 BRA `(.L_x_32) ;  /* 0xfffffff400dc1947 */ /* 0x000fec000383ffff */
.L_x_24:
[----:B------:R-:W-:Y:S01]  /*2ad0*/  UISETP.NE.AND UP0, UPT, UR6, URZ, UPT ;  /* 0x0000003f0600728c */ /* 0x000fe2000bf05270 */
[----:B01----:R-:W0:Y:S03]  /*2ae0*/  LDC R12, c[0x0][0x28c] ;  /* 0x0000a300ff0c7b82 */ /* 0x003e260000000800 */
[----:B------:R-:W-:-:S06]  /*2af0*/  USEL UR6, URZ, 0x1, !UP0 ;  /* 0x000000013f067887 */ /* 0x000fcc000c000000 */
[----:B------:R-:W-:Y:S02]  /*2b00*/  ISETP.NE.AND P0, PT, RZ, UR6, PT ;  /* 0x00000006ff007c0c */ /* 0x000fe4000bf05270 */
[----:B0-----:R-:W-:-:S11]  /*2b10*/  ISETP.GE.AND P1, PT, R12, 0x1, PT ;  /* 0x000000010c00780c */ /* 0x001fd60003f26270 */
[----:B------:R-:W-:Y:S05]  /*2b20*/  @!P0 BRA `(.L_x_33) ;  /* 0x0000000400048947 */ /* 0x000fea0003800000 */
[----:B------:R-:W-:Y:S02]  /*2b30*/  WARPGROUP.DEPBAR.LE gsb0, 0x0 ;  /* 0x00008000000079c5 */ /* 0x000fe40000010000 */
[----:B------:R-:W-:Y:S01]  /*2b40*/  FADD R147, R56, R147 ;  /* 0x0000009338937221 */ /* 0x000fe20000000000 */
        /* <DEDUP_REMOVED lines=62> */
[----:B------:R-:W-:-:S07]  /*2f30*/  FADD R20, R20, R55 ;  /* 0x0000003714147221 */ /* 0x000fce0000000000 */
.L_x_33:
[----:B------:R-:W-:Y:S02]  /*2f40*/  WARPGROUP.DEPBAR.LE gsb0, 0x0 ;  /* 0x00008000000079c5 */ /* 0x000fe40000010000 */
[----:B------:R-:W-:Y:S05]  /*2f50*/  @!P1 BRA `(.L_x_34) ;  /* 0x0000000000549947 */ /* 0x000fea0003800000 */
[----:B------:R-:W-:-:S13]  /*2f60*/  ISETP.NE.AND P0, PT, R144, 0x3, PT ;  /* 0x000000039000780c */ /* 0x000fda0003f05270 */
[----:B------:R-:W-:Y:S05]  /*2f70*/  @!P0 BRA `(.L_x_35) ;  /* 0x0000000000048947 */ /* 0x000fea0003800000 */
[----:B------:R-:W-:Y:S01]  /*2f80*/  BPT.TRAP 0x1 ;  /* 0x000000040000795c */ /* 0x000fe20000300000 */
.L_x_35:
[----:B------:R-:W-:Y:S01]  /*2f90*/  ISETP.NE.AND P0, PT, R6, RZ, PT ;  /* 0x000000ff0600720c */ /* 0x000fe20003f05270 */
[----:B------:R-:W-:Y:S01]  /*2fa0*/  BSSY B0, `(.L_x_36) ;  /* 0x000000e000007945 */ /* 0x000fe20003800000 */
[----:B------:R-:W-:-:S11]  /*2fb0*/  ISETP.GT.U32.AND P1, PT, R4, 0x1, PT ;  /* 0x000000010400780c */ /* 0x000fd60003f24070 */
[----:B------:R-:W-:Y:S05]  /*2fc0*/  @!P0 BRA `(.L_x_37) ;  /* 0x00000000002c8947 */ /* 0x000fea0003800000 */
[----:B------:R-:W-:-:S04]  /*2fd0*/  UISETP.LT.AND UP0, UPT, UR9, 0x1, UPT ;  /* 0x000000010900788c */ /* 0x000fc8000bf01270 */
[----:B------:R-:W-:-:S04]  /*2fe0*/  USEL UR8, UR9, 0x1, UP0 ;  /* 0x0000000109087887 */ /* 0x000fc80008000000 */
[----:B------:R-:W-:-:S04]  /*2ff0*/  UIADD3 UR8, UR5, UR9, -UR8 ;  /* 0x0000000905087290 */ /* 0x000fc8000fffe808 */
[----:B------:R-:W-:-:S04]  /*3000*/  UIMAD.WIDE.U32 UR6, UR8, -0x45d1745d, URZ ;  /* 0xba2e8ba3080678a5 */ /* 0x000fc8000f8e003f */
[----:B------:R-:W-:-:S04]  /*3010*/  USHF.R.U32.HI UR6, URZ, 0x3, UR7 ;  /* 0x000000033f067899 */ /* 0x000fc80008011607 */
[----:B------:R-:W-:-:S04]  /*3020*/  UIMAD UR8, UR6, -0xb, UR8 ;  /* 0xfffffff5060878a4 */ /* 0x000fc8000f8e0208 */
[----:B------:R-:W-:-:S04]  /*3030*/  ULEA UR8, UR8, UR10, 0x3 ;  /* 0x0000000a08087291 */ /* 0x000fc8000f8e183f */
[----:B------:R-:W-:-:S06]  /*3040*/  UIADD3 UR8, UR8, 0x58, URZ ;  /* 0x0000005808087890 */ /* 0x000fcc000fffe03f */
[----:B------:R-:W-:-:S05]  /*3050*/  IMAD.U32 R12, RZ, RZ, UR8 ;  /* 0x00000008ff0c7e24 */ /* 0x000fca000f8e00ff */
[----:B------:R-:W-:-:S04]  /*3060*/  PRMT R12, R5, 0x654, R12 ;  /* 0x00000654050c7816 */ /* 0x000fc8000000000c */
[----:B------:R0:W-:Y:S03]  /*3070*/  SYNCS.ARRIVE.TRANS64.RED.A1T0 RZ, [R12+URZ], RZ ;  /* 0x000000ff0cff79a7 */ /* 0x0001e6000810043f */
.L_x_37:
[----:B------:R-:W-:Y:S05]  /*3080*/  BSYNC B0 ;  /* 0x0000000000007941 */ /* 0x000fea0003800000 */
.L_x_36:
[----:B------:R-:W-:Y:S05]  /*3090*/  @P1 BRA `(.L_x_34) ;  /* 0x0000000000041947 */ /* 0x000fea0003800000 */
[----:B------:R-:W-:Y:S01]  /*30a0*/  BPT.TRAP 0x1 ;  /* 0x000000040000795c */ /* 0x000fe20000300000 */
.L_x_34:
[----:B------:R-:W1:Y:S01]  /*30b0*/  LDC R16, c[0x0][0x288] ;  /* 0x0000a200ff107b82 */ /* 0x000e620000000800 */
[----:B------:R-:W-:Y:S01]  /*30c0*/  IMAD.SHL.U32 R33, R11, 0x40, RZ ;  /* 0x000000400b217824 */ /* 0x000fe200078e00ff */
[--C-:B0-----:R-:W-:Y:S01]  /*30d0*/  SHF.R.U32.HI R12, RZ, 0x2, R0.reuse ;  /* 0x00000002ff0c7819 */ /* 0x101fe20000011600 */
[----:B------:R-:W-:Y:S01]  /*30e0*/  UIADD3 UR5, UR9, UR5, URZ ;  /* 0x0000000509057290 */ /* 0x000fe2000fffe03f */
[----:B------:R-:W-:Y:S01]  /*30f0*/  LOP3.LUT R14, R0, 0x60, RZ, 0xc0, !PT ;  /* 0x00000060000e7812 */ /* 0x000fe200078ec0ff */
[----:B------:R-:W-:Y:S01]  /*3100*/  IMAD.SHL.U32 R34, R10, 0x100, RZ ;  /* 0x000001000a227824 */ /* 0x000fe200078e00ff */
[----:B------:R-:W-:Y:S01]  /*3110*/  SHF.R.U32.HI R15, RZ, 0x7, R0 ;  /* 0x00000007ff0f7819 */ /* 0x000fe20000011600 */
[----:B------:R-:W-:Y:S01]  /*3120*/  UISETP.GT.U32.AND UP0, UPT, UR5, 0xa, UPT ;  /* 0x0000000a0500788c */ /* 0x000fe2000bf04070 */
[----:B------:R-:W-:Y:S01]  /*3130*/  LOP3.LUT R13, R12, 0x7, RZ, 0xc0, !PT ;  /* 0x000000070c0d7812 */ /* 0x000fe200078ec0ff */
[C---:B------:R-:W-:Y:S01]  /*3140*/  IMAD.SHL.U32 R26, R0.reuse, 0x2, RZ ;  /* 0x00000002001a7824 */ /* 0x040fe200078e00ff */
[----:B------:R-:W-:Y:S01]  /*3150*/  SHF.R.U32.HI R14, RZ, 0x1, R14 ;  /* 0x00000001ff0e7819 */ /* 0x000fe2000001160e */
[----:B------:R-:W-:Y:S01]  /*3160*/  ULDC UR12, c[0x0][0x284] ;  /* 0x0000a100000c7ab9 */ /* 0x000fe20000000800 */
[----:B------:R-:W-:Y:S01]  /*3170*/  LOP3.LUT R12, R15, 0x1, RZ, 0xc0, !PT ;  /* 0x000000010f0c7812 */ /* 0x000fe200078ec0ff */
[----:B------:R-:W-:Y:S01]  /*3180*/  UISETP.LT.U32.AND UP0, UPT, UR9, 0xb, UP0 ;  /* 0x0000000b0900788c */ /* 0x000fe20008701070 */
[----:B------:R-:W-:Y:S01]  /*3190*/  IADD3 R17, RZ, -R14, -R13 ;  /* 0x8000000eff117210 */ /* 0x000fe20007ffe80d */
[----:B------:R-:W-:Y:S01]  /*31a0*/  UISETP.GE.U32.AND UP1, UPT, UR9, 0xb, UPT ;  /* 0x0000000b0900788c */ /* 0x000fe2000bf26070 */
[----:B------:R-:W-:Y:S01]  /*31b0*/  LOP3.LUT R15, R0, 0x3, RZ, 0xc0, !PT ;  /* 0x00000003000f7812 */ /* 0x000fe200078ec0ff */
[C---:B------:R-:W-:Y:S01]  /*31c0*/  IMAD.SHL.U32 R24, R12.reuse, 0x40, RZ ;  /* 0x000000400c187824 */ /* 0x040fe200078e00ff */
[----:B------:R-:W-:Y:S01]  /*31d0*/  SHF.R.S32.HI R29, RZ, 0x1f, R7 ;  /* 0x0000001fff1d7819 */ /* 0x000fe20000011407 */
[----:B------:R-:W-:Y:S01]  /*31e0*/  UIMAD.WIDE.U32 UR6, UR5, -0x45d1745d, URZ ;  /* 0xba2e8ba3050678a5 */ /* 0x000fe2000f8e003f */
[C---:B------:R-:W-:Y:S01]  /*31f0*/  LOP3.LUT R26, R33.reuse, 0x6, R26, 0xf8, !PT ;  /* 0x00000006211a7812 */ /* 0x040fe200078ef81a */
[----:B------:R-:W-:Y:S01]  /*3200*/  USEL UR8, URZ, 0x1, !UP0 ;  /* 0x000000013f087887 */ /* 0x000fe2000c000000 */
[----:B------:R-:W-:Y:S01]  /*3210*/  IMAD R17, R12, -0x40, R17 ;  /* 0xffffffc00c117824 */ /* 0x000fe200078e0211 */
[----:B------:R-:W-:Y:S01]  /*3220*/  ULDC.64 UR10, c[0x0][0x5d0] ;  /* 0x00017400000a7ab9 */ /* 0x000fe20000000a00 */
[----:B-1----:R-:W-:Y:S01]  /*3230*/  ISETP.GE.AND P0, PT, R33, R16, PT ;  /* 0x000000102100720c */ /* 0x002fe20003f06270 */
[----:B------:R-:W-:Y:S01]  /*3240*/  IMAD R12, R15, -0x2, R16 ;  /* 0xfffffffe0f0c7824 */ /* 0x000fe200078e0210 */
[----:B------:R-:W-:Y:S01]  /*3250*/  SHF.R.S32.HI R27, RZ, 0x1f, R26 ;  /* 0x0000001fff1b7819 */ /* 0x000fe2000001141a */
[----:B------:R-:W-:Y:S01]  /*3260*/  IMAD R16, R29, UR10, RZ ;  /* 0x0000000a1d107c24 */ /* 0x000fe2000f8e02ff */
[----:B------:R-:W-:Y:S01]  /*3270*/  ISETP.GE.OR P0, PT, R34, UR12, P0 ;  /* 0x0000000c22007c0c */ /* 0x000fe20008706670 */
[----:B------:R-:W-:Y:S01]  /*3280*/  USHF.R.U32.HI UR6, URZ, 0x3, UR7 ;  /* 0x000000033f067899 */ /* 0x000fe20008011607 */
[----:B------:R-:W-:Y:S01]  /*3290*/  LOP3.LUT R35, R24, 0x40, R13, 0xe2, !PT ;  /* 0x0000004018237812 */ /* 0x000fe200078ee20d */
[----:B------:R-:W-:Y:S01]  /*32a0*/  ULOP3.LUT UR4, UR4, UR8, URZ, 0x3c, !UPT ;  /* 0x0000000804047292 */ /* 0x000fe2000f8e3c3f */
[----:B------:R-:W-:Y:S01]  /*32b0*/  IMAD.WIDE R24, R10, 0x100, RZ ;  /* 0x000001000a187825 */ /* 0x000fe200078e02ff */
[----:B------:R-:W-:Y:S01]  /*32c0*/  UIMAD UR5, UR6, -0xb, UR5 ;  /* 0xfffffff5060578a4 */ /* 0x000fe2000f8e0205 */
[----:B------:R-:W-:Y:S01]  /*32d0*/  IADD3 R34, -R34, UR12, R17 ;  /* 0x0000000c22227c10 */ /* 0x000fe2000fffe111 */
[----:B------:R-:W-:Y:S01]  /*32e0*/  @UP1 ULOP3.LUT UR4, UR4, 0x1, UR6, 0x78, !UPT ;  /* 0x0000000104041892 */ /* 0x000fe2000f8e7806 */
[C---:B------:R-:W-:Y:S01]  /*32f0*/  IMAD R13, R7.reuse, UR11, R16 ;  /* 0x0000000b070d7c24 */ /* 0x040fe2000f8e0210 */
[----:B------:R-:W-:Y:S01]  /*3300*/  LOP3.LUT R35, R24, R35, R14, 0xfe, !PT ;  /* 0x0000002318237212 */ /* 0x000fe200078efe0e */
[----:B------:R-:W-:-:S04]  /*3310*/  IMAD.WIDE.U32 R10, R7, UR10, R26 ;  /* 0x0000000a070a7c25 */ /* 0x000fc8000f8e001a */
[----:B------:R-:W-:Y:S02]  /*3320*/  IMAD.IADD R11, R11, 0x1, R13 ;  /* 0x000000010b0b7824 */ /* 0x000fe400078e020d */
[----:B------:R-:W-:Y:S02]  /*3330*/  IMAD.IADD R33, R12, 0x1, -R33 ;  /* 0x000000010c217824 */ /* 0x000fe400078e0a21 */
[----:B------:R-:W-:Y:S01]  /*3340*/  IMAD.MOV.U32 R32, RZ, RZ, -0x1 ;  /* 0xffffffffff207424 */ /* 0x000fe200078e00ff */
[----:B------:R-:W-:Y:S06]  /*3350*/  @P0 BRA `(.L_x_38) ;  /* 0x0000004800040947 */ /* 0x000fec0003800000 */
[----:B------:R-:W0:Y:S01]  /*3360*/  LDC.64 R30, c[0x0][0x5c8] ;  /* 0x00017200ff1e7b82 */ /* 0x000e220000000a00 */
[----:B------:R-:W-:Y:S01]  /*3370*/  ULDC.64 UR6, c[0x0][0x5c0] ;  /* 0x0001700000067ab9 */ /* 0x000fe20000000a00 */
[----:B------:R-:W-:Y:S01]  /*3380*/  BSSY B0, `(.L_x_38) ;  /* 0x000047e000007945 */ /* 0x000fe20003800000 */
[-C--:B0-----:R-:W-:Y:S02]  /*3390*/  IMAD R12, R25, R30.reuse, RZ ;  /* 0x0000001e190c7224 */ /* 0x081fe400078e02ff */
[----:B------:R-:W-:-:S04]  /*33a0*/  IMAD.WIDE.U32 R10, R35, R30, R10 ;  /* 0x0000001e230a7225 */ /* 0x000fc800078e000a */
[----:B------:R-:W-:Y:S01]  /*33b0*/  IMAD R15, R35, R31, R12 ;  /* 0x0000001f230f7224 */ /* 0x000fe200078e020c */
[----:B------:R-:W-:Y:S01]  /*33c0*/  IADD3 R16, P4, R10, UR6, RZ ;  /* 0x000000060a107c10 */ /* 0x000fe2000ff9e0ff */
[C---:B------:R-:W-:Y:S01]  /*33d0*/  IMAD.SHL.U32 R13, R30.reuse, 0x80, RZ ;  /* 0x000000801e0d7824 */ /* 0x040fe200078e00ff */
[C---:B------:R-:W-:Y:S01]  /*33e0*/  LEA R28, P2, R30.reuse, R10, 0x3 ;  /* 0x0000000a1e1c7211 */ /* 0x040fe200078418ff */
[----:B------:R-:W-:Y:S01]  /*33f0*/  IMAD.IADD R36, R11, 0x1, R15 ;  /* 0x000000010b247824 */ /* 0x000fe200078e020f */
[----:B------:R-:W-:Y:S02]  /*3400*/  SHF.L.U64.HI R11, R30, 0x7, R31 ;  /* 0x000000071e0b7819 */ /* 0x000fe4000001021f */
[----:B------:R-:W-:Y:S02]  /*3410*/  IADD3 R12, P1, P0, R10, UR6, R13 ;  /* 0x000000060a0c7c10 */ /* 0x000fe4000f83e00d */
[----:B------:R-:W-:Y:S02]  /*3420*/  IADD3.X R17, R36, UR7, RZ, P4, !PT ;  /* 0x0000000724117c10 */ /* 0x000fe4000a7fe4ff */
[----:B---3-5:R-:W-:-:S02]  /*3430*/  FSETP.NEU.AND P4, PT, R9, RZ, PT ;  /* 0x000000ff0900720b */ /* 0x028fc40003f8d000 */
[----:B------:R-:W-:Y:S02]  /*3440*/  LEA.HI.X R30, R30, R36, R31, 0x3, P2 ;  /* 0x000000241e1e7211 */ /* 0x000fe400010f1c1f */
[C---:B------:R-:W-:Y:S02]  /*3450*/  IADD3 R14, P2, R28.reuse, UR6, RZ ;  /* 0x000000061c0e7c10 */ /* 0x040fe4000ff5e0ff */
[----:B------:R-:W-:Y:S02]  /*3460*/  IADD3 R10, P5, P6, R28, UR6, R13 ;  /* 0x000000061c0a7c10 */ /* 0x000fe4000febe00d */
[--C-:B------:R-:W-:Y:S02]  /*3470*/  IADD3.X R13, R36, UR7, R11.reuse, P1, P0 ;  /* 0x00000007240d7c10 */ /* 0x100fe40008fe040b */
[C---:B------:R-:W-:Y:S02]  /*3480*/  IADD3.X R15, R30.reuse, UR7, RZ, P2, !PT ;  /* 0x000000071e0f7c10 */ /* 0x040fe400097fe4ff */
[----:B------:R-:W-:Y:S01]  /*3490*/  IADD3.X R11, R30, UR7, R11, P5, P6 ;  /* 0x000000071e0b7c10 */ /* 0x000fe2000afec40b */
[----:B------:R-:W-:Y:S06]  /*34a0*/  @!P4 BRA `(.L_x_39) ;  /* 0x00000034009cc947 */ /* 0x000fec0003800000 */
[----:B------:R-:W-:Y:S01]  /*34b0*/  ULDC.64 UR6, c[0x0][0x5b8] ;  /* 0x00016e0000067ab9 */ /* 0x000fe20000000a00 */
[----:B------:R-:W-:Y:S01]  /*34c0*/  ISETP.GE.AND P0, PT, R34, 0x1, PT ;  /* 0x000000012200780c */ /* 0x000fe20003f06270 */
[----:B------:R-:W-:Y:S01]  /*34d0*/  IMAD R28, R29, UR6, RZ ;  /* 0x000000061d1c7c24 */ /* 0x000fe2000f8e02ff */
[----:B------:R-:W-:Y:S01]  /*34e0*/  ULDC.64 UR10, c[0x0][0x5a8] ;  /* 0x00016a00000a7ab9 */ /* 0x000fe20000000a00 */
[----:B------:R-:W-:Y:S01]  /*34f0*/  IMAD.WIDE.U32 R26, R7, UR6, R26 ;  /* 0x00000006071a7c25 */ /* 0x000fe2000f8e001a */
[----:B------:R-:W-:Y:S01]  /*3500*/  ISETP.LT.OR P4, PT, R33, 0x1, !P0 ;  /* 0x000000012100780c */ /* 0x000fe20004781670 */
[----:B------:R-:W-:Y:S02]  /*3510*/  BSSY B1, `(.L_x_40) ;  /* 0x000000c000017945 */ /* 0x000fe40003800000 */
[----:B------:R-:W-:Y:S01]  /*3520*/  IMAD R7, R7, UR7, R28 ;  /* 0x0000000707077c24 */ /* 0x000fe2000f8e021c */
[----:B------:R-:W-:Y:S02]  /*3530*/  ULDC.64 UR6, c[0x0][0x5b0] ;  /* 0x00016c0000067ab9 */ /* 0x000fe40000000a00 */
[----:B------:R-:W-:-:S02]  /*3540*/  IMAD R30, R25, UR6, RZ ;  /* 0x00000006191e7c24 */ /* 0x000fc4000f8e02ff */
[----:B------:R-:W-:Y:S02]  /*3550*/  IMAD.IADD R27, R27, 0x1, R7 ;  /* 0x000000011b1b7824 */ /* 0x000fe400078e0207 */
[C---:B------:R-:W-:Y:S02]  /*3560*/  IMAD R7, R35.reuse, UR7, R30 ;  /* 0x0000000723077c24 */ /* 0x040fe4000f8e021e */
[----:B------:R-:W-:-:S03]  /*3570*/  IMAD.WIDE.U32 R28, R35, UR6, R26 ;  /* 0x00000006231c7c25 */ /* 0x000fc6000f8e001a */
[----:B------:R-:W-:-:S04]  /*3580*/  IADD3 R28, P1, R28, UR10, RZ ;  /* 0x0000000a1c1c7c10 */ /* 0x000fc8000ff3e0ff */
[--C-:B------:R-:W-:Y:S02]  /*3590*/  IADD3.X R29, R29, UR11, R7.reuse, P1, !PT ;  /* 0x0000000b1d1d7c10 */ /* 0x100fe40008ffe407 */
[----:B------:R-:W-:Y:S01]  /*35a0*/  PRMT R7, RZ, 0x7610, R7 ;  /* 0x00007610ff077816 */ /* 0x000fe20000000007 */
[----:B------:R-:W-:Y:S06]  /*35b0*/  @P4 BRA `(.L_x_41) ;  /* 0x0000000000044947 */ /* 0x000fec0003800000 */
[----:B------:R0:W5:Y:S02]  /*35c0*/  LDG.E.U8 R7, desc[UR16][R28.64] ;  /* 0x000000101c077981 */ /* 0x000164000c1e1100 */
.L_x_41:
[----:B------:R-:W-:Y:S05]  /*35d0*/  BSYNC B1 ;  /* 0x0000000000017941 */ /* 0x000fea0003800000 */
.L_x_40:
[----:B-----5:R-:W-:Y:S01]  /*35e0*/  LOP3.LUT R7, R7, 0xff, RZ, 0xc0, !PT ;  /* 0x000000ff07077812 */ /* 0x020fe200078ec0ff */
[----:B------:R-:W-:Y:S01]  /*35f0*/  BSSY B1, `(.L_x_42) ;  /* 0x000000b000017945 */ /* 0x000fe20003800000 */
[----:B------:R-:W-:Y:S02]  /*3600*/  ISETP.LT.OR P2, PT, R33, 0x2, !P0 ;  /* 0x000000022100780c */ /* 0x000fe40004741670 */
[----:B------:R-:W-:-:S05]  /*3610*/  F2FP.F16.E4M3.UNPACK_B R7, R7 ;  /* 0x00000007ff07723e */ /* 0x000fca00020006ff */
[----:B------:R-:W-:Y:S01]  /*3620*/  HADD2.F32 R30, -RZ, R7.H0_H0 ;  /* 0x20000007ff1e7230 */ /* 0x000fe20000004100 */
[----:B------:R-:W-:-:S04]  /*3630*/  PRMT R7, RZ, 0x7610, R7 ;  /* 0x00007610ff077816 */ /* 0x000fc80000000007 */
[----:B------:R-:W-:-:S04]  /*3640*/  FMUL R30, R30, R9 ;  /* 0x000000091e1e7220 */ /* 0x000fc80000400000 */
[----:B--2---:R-:W-:-:S05]  /*3650*/  FFMA R30, R147, R8, R30 ;  /* 0x00000008931e7223 */ /* 0x004fca000000001e */
[----:B------:R-:W-:-:S05]  /*3660*/  F2FP.SATFINITE.E4M3.F32.PACK_AB_MERGE_C R31, RZ, R30, RZ ;  /* 0x0000001eff1f723e */ /* 0x000fca00048070ff */
[----:B------:R1:W-:Y:S01]  /*3670*/  @!P4 STG.E.U8 desc[UR16][R16.64], R31 ;  /* 0x0000001f1000c986 */ /* 0x0003e2000c101110 */
[----:B------:R-:W-:Y:S05]  /*3680*/  @P2 BRA `(.L_x_43) ;  /* 0x0000000000042947 */ /* 0x000fea0003800000 */
[----:B------:R2:W5:Y:S02]  /*3690*/  LDG.E.U8 R7, desc[UR16][R28.64+0x1] ;  /* 0x000001101c077981 */ /* 0x000564000c1e1100 */
.L_x_43:
[----:B------:R-:W-:Y:S05]  /*36a0*/  BSYNC B1 ;  /* 0x0000000000017941 */ /* 0x000fea0003800000 */
.L_x_42:
[----:B-----5:R-:W-:Y:S01]  /*36b0*/  LOP3.LUT R7, R7, 0xff, RZ, 0xc0, !PT ;  /* 0x000000ff07077812 */ /* 0x020fe200078ec0ff */
[----:B------:R-:W-:Y:S01]  /*36c0*/  BSSY B1, `(.L_x_44) ;  /* 0x0000013000017945 */ /* 0x000fe20003800000 */
[----:B------:R-:W-:Y:S02]  /*36d0*/  IADD3 R37, P1, R35, 0x8, RZ ;  /* 0x0000000823257810 */ /* 0x000fe40007f3e0ff */
[----:B------:R-:W-:-:S03]  /*36e0*/  F2FP.F16.E4M3.UNPACK_B R7, R7 ;  /* 0x00000007ff07723e */ /* 0x000fc600020006ff */
[----:B-1----:R-:W-:Y:S01]  /*36f0*/  IMAD.X R31, RZ, RZ, R25, P1 ;  /* 0x000000ffff1f7224 */ /* 0x002fe200008e0619 */
[----:B------:R-:W-:Y:S01]  /*3700*/  ISETP.GE.AND P1, PT, R34, 0x9, PT ;  /* 0x000000092200780c */ /* 0x000fe20003f26270 */
[----:B------:R-:W-:Y:S02]  /*3710*/  HADD2.F32 R30, -RZ, R7.H0_H0 ;  /* 0x20000007ff1e7230 */ /* 0x000fe40000004100 */
[----:B------:R-:W-:Y:S01]  /*3720*/  IMAD R36, R31, UR6, RZ ;  /* 0x000000061f247c24 */ /* 0x000fe2000f8e02ff */
[----:B------:R-:W-:Y:S02]  /*3730*/  ISETP.LT.OR P5, PT, R33, 0x1, !P1 ;  /* 0x000000012100780c */ /* 0x000fe40004fa1670 */
[----:B------:R-:W-:Y:S01]  /*3740*/  FMUL R7, R30, R9 ;  /* 0x000000091e077220 */ /* 0x000fe20000400000 */
[----:B------:R-:W-:-:S04]  /*3750*/  IMAD.WIDE.U32 R30, R37, UR6, R26 ;  /* 0x00000006251e7c25 */ /* 0x000fc8000f8e001a */
[----:B------:R-:W-:Y:S01]  /*3760*/  FFMA R7, R142, R8, R7 ;  /* 0x000000088e077223 */ /* 0x000fe20000000007 */
[----:B------:R-:W-:Y:S01]  /*3770*/  IMAD R37, R37, UR7, R36 ;  /* 0x0000000725257c24 */ /* 0x000fe2000f8e0224 */
[----:B------:R-:W-:-:S03]  /*3780*/  IADD3 R30, P4, R30, UR10, RZ ;  /* 0x0000000a1e1e7c10 */ /* 0x000fc6000ff9e0ff */
[----:B------:R-:W-:Y:S02]  /*3790*/  F2FP.SATFINITE.E4M3.F32.PACK_AB_MERGE_C R39, RZ, R7, RZ ;  /* 0x00000007ff27723e */ /* 0x000fe400048070ff */
[----:B------:R-:W-:Y:S02]  /*37a0*/  IADD3.X R31, R31, UR11, R37, P4, !PT ;  /* 0x0000000b1f1f7c10 */ /* 0x000fe4000a7fe425 */
[----:B------:R-:W-:Y:S01]  /*37b0*/  PRMT R7, RZ, 0x7610, R7 ;  /* 0x00007610ff077816 */ /* 0x000fe20000000007 */
[----:B------:R1:W-:Y:S01]  /*37c0*/  @!P2 STG.E.U8 desc[UR16][R16.64+0x1], R39 ;  /* 0x000001271000a986 */ /* 0x0003e2000c101110 */
[----:B------:R-:W-:Y:S05]  /*37d0*/  @P5 BRA `(.L_x_45) ;  /* 0x0000000000045947 */ /* 0x000fea0003800000 */
[----:B------:R3:W5:Y:S02]  /*37e0*/  LDG.E.U8 R7, desc[UR16][R30.64] ;  /* 0x000000101e077981 */ /* 0x000764000c1e1100 */
.L_x_45:
[----:B------:R-:W-:Y:S05]  /*37f0*/  BSYNC B1 ;  /* 0x0000000000017941 */ /* 0x000fea0003800000 */
.L_x_44:
[----:B-----5:R-:W-:Y:S01]  /*3800*/  LOP3.LUT R7, R7, 0xff, RZ, 0xc0, !PT ;  /* 0x000000ff07077812 */ /* 0x020fe200078ec0ff */
[----:B------:R-:W-:Y:S01]  /*3810*/  BSSY B1, `(.L_x_46) ;  /* 0x000000b000017945 */ /* 0x000fe20003800000 */
[----:B------:R-:W-:Y:S02]  /*3820*/  ISETP.LT.OR P2, PT, R33, 0x2, !P1 ;  /* 0x000000022100780c */ /* 0x000fe40004f41670 */
[----:B------:R-:W-:-:S05]  /*3830*/  F2FP.F16.E4M3.UNPACK_B R7, R7 ;  /* 0x00000007ff07723e */ /* 0x000fca00020006ff */
[----:B------:R-:W-:Y:S01]  /*3840*/  HADD2.F32 R36, -RZ, R7.H0_H0 ;  /* 0x20000007ff247230 */ /* 0x000fe20000004100 */
[----:B------:R-:W-:-:S04]  /*3850*/  PRMT R7, RZ, 0x7610, R7 ;  /* 0x00007610ff077816 */ /* 0x000fc80000000007 */
[----:B------:R-:W-:-:S04]  /*3860*/  FMUL R36, R36, R9 ;  /* 0x0000000924247220 */ /* 0x000fc80000400000 */
[----:B------:R-:W-:-:S05]  /*3870*/  FFMA R36, R145, R8, R36 ;  /* 0x0000000891247223 */ /* 0x000fca0000000024 */
[----:B------:R-:W-:-:S05]  /*3880*/  F2FP.SATFINITE.E4M3.F32.PACK_AB_MERGE_C R37, RZ, R36, RZ ;  /* 0x00000024ff25723e */ /* 0x000fca00048070ff */
[----:B------:R4:W-:Y:S01]  /*3890*/  @!P5 STG.E.U8 desc[UR16][R14.64], R37 ;  /* 0x000000250e00d986 */ /* 0x0009e2000c101110 */
[----:B------:R-:W-:Y:S05]  /*38a0*/  @P2 BRA `(.L_x_47) ;  /* 0x0000000000042947 */ /* 0x000fea0003800000 */
[----:B------:R0:W5:Y:S02]  /*38b0*/  LDG.E.U8 R7, desc[UR16][R30.64+0x1] ;  /* 0x000001101e077981 */ /* 0x000164000c1e1100 */
.L_x_47:
[----:B------:R-:W-:Y:S05]  /*38c0*/  BSYNC B1 ;  /* 0x0000000000017941 */ /* 0x000fea0003800000 */
.L_x_46:
[----:B-----5:R-:W-:Y:S01]  /*38d0*/  LOP3.LUT R7, R7, 0xff, RZ, 0xc0, !PT ;  /* 0x000000ff07077812 */ /* 0x020fe200078ec0ff */
[----:B------:R-:W-:Y:S01]  /*38e0*/  BSSY B1, `(.L_x_48) ;  /* 0x000000b000017945 */ /* 0x000fe20003800000 */
[----:B------:R-:W-:Y:S02]  /*38f0*/  ISETP.LT.OR P4, PT, R33, 0x9, !P0 ;  /* 0x000000092100780c */ /* 0x000fe40004781670 */
[----:B------:R-:W-:-:S05]  /*3900*/  F2FP.F16.E4M3.UNPACK_B R7, R7 ;  /* 0x00000007ff07723e */ /* 0x000fca00020006ff */
[----:B------:R-:W-:-:S05]  /*3910*/  HADD2.F32 R36, -RZ, R7.H0_H0 ;  /* 0x20000007ff247230 */ /* 0x000fca0000004100 */
[----:B------:R-:W-:-:S04]  /*3920*/  FMUL R7, R36, R9 ;  /* 0x0000000924077220 */ /* 0x000fc80000400000 */
[----:B------:R-:W-:-:S05]  /*3930*/  FFMA R7, R140, R8, R7 ;  /* 0x000000088c077223 */ /* 0x000fca0000000007 */
[----:B----4-:R-:W-:Y:S02]  /*3940*/  F2FP.SATFINITE.E4M3.F32.PACK_AB_MERGE_C R37, RZ, R7, RZ ;  /* 0x00000007ff25723e */ /* 0x010fe400048070ff */
[----:B------:R-:W-:-:S03]  /*3950*/  PRMT R7, RZ, 0x7610, R7 ;  /* 0x00007610ff077816 */ /* 0x000fc60000000007 */
[----:B------:R4:W-:Y:S01]  /*3960*/  @!P2 STG.E.U8 desc[UR16][R14.64+0x1], R37 ;  /* 0x000001250e00a986 */ /* 0x0009e2000c101110 */
[----:B------:R-:W-:Y:S05]  /*3970*/  @P4 BRA `(.L_x_49) ;  /* 0x0000000000044947 */ /* 0x000fea0003800000 */
[----:B------:R0:W5:Y:S02]  /*3980*/  LDG.E.U8 R7, desc[UR16][R28.64+0x8] ;  /* 0x000008101c077981 */ /* 0x000164000c1e1100 */
.L_x_49:
[----:B------:R-:W-:Y:S05]  /*3990*/  BSYNC B1 ;  /* 0x0000000000017941 */ /* 0x000fea0003800000 */
.L_x_48:
        /* <DEDUP_REMOVED lines=8> */
[----:B----4-:R-:W-:-:S05]  /*3a20*/  F2FP.SATFINITE.E4M3.F32.PACK_AB_MERGE_C R37, RZ, R36, RZ ;  /* 0x00000024ff25723e */ /* 0x010fca00048070ff */
[----:B------:R4:W-:Y:S01]  /*3a30*/  @!P4 STG.E.U8 desc[UR16][R16.64+0x8], R37 ;  /* 0x000008251000c986 */ /* 0x0009e2000c101110 */
[----:B------:R-:W-:Y:S05]  /*3a40*/  @P2 BRA `(.L_x_51) ;  /* 0x0000000000042947 */ /* 0x000fea0003800000 */
[----:B------:R0:W5:Y:S02]  /*3a50*/  LDG.E.U8 R7, desc[UR16][R28.64+0x9] ;  /* 0x000009101c077981 */ /* 0x000164000c1e1100 */
.L_x_51:
[----:B------:R-:W-:Y:S05]  /*3a60*/  BSYNC B1 ;  /* 0x0000000000017941 */ /* 0x000fea0003800000 */
.L_x_50:
        /* <DEDUP_REMOVED lines=12> */
.L_x_53:
[----:B------:R-:W-:Y:S05]  /*3b30*/  BSYNC B1 ;  /* 0x0000000000017941 */ /* 0x000fea0003800000 */
.L_x_52:
        /* <DEDUP_REMOVED lines=12> */
.L_x_55:
[----:B------:R-:W-:Y:S05]  /*3c00*/  BSYNC B1 ;  /* 0x0000000000017941 */ /* 0x000fea0003800000 */
.L_x_54:
        /* <DEDUP_REMOVED lines=12> */
.L_x_57:
[----:B------:R-:W-:Y:S05]  /*3cd0*/  BSYNC B1 ;  /* 0x0000000000017941 */ /* 0x000fea0003800000 */
.L_x_56:
        /* <DEDUP_REMOVED lines=12> */
.L_x_59:
[----:B------:R-:W-:Y:S05]  /*3da0*/  BSYNC B1 ;  /* 0x0000000000017941 */ /* 0x000fea0003800000 */
.L_x_58:
        /* <DEDUP_REMOVED lines=12> */
.L_x_61:
[----:B------:R-:W-:Y:S05]  /*3e70*/  BSYNC B1 ;  /* 0x0000000000017941 */ /* 0x000fea0003800000 */
.L_x_60:
        /* <DEDUP_REMOVED lines=12> */
.L_x_63:
[----:B------:R-:W-:Y:S05]  /*3f40*/  BSYNC B1 ;  /* 0x0000000000017941 */ /* 0x000fea0003800000 */
.L_x_62:
        /* <DEDUP_REMOVED lines=12> */
.L_x_65:
[----:B------:R-:W-:Y:S05]  /*4010*/  BSYNC B1 ;  /* 0x0000000000017941 */ /* 0x000fea0003800000 */
.L_x_64:
        /* <DEDUP_REMOVED lines=12> */
.L_x_67:
[----:B------:R-:W-:Y:S05]  /*40e0*/  BSYNC B1 ;  /* 0x0000000000017941 */ /* 0x000fea0003800000 */
.L_x_66:
        /* <DEDUP_REMOVED lines=12> */
.L_x_69:
[----:B------:R-:W-:Y:S05]  /*41b0*/  BSYNC B1 ;  /* 0x0000000000017941 */ /* 0x000fea0003800000 */
.L_x_68:
        /* <DEDUP_REMOVED lines=12> */
.L_x_71:
[----:B------:R-:W-:Y:S05]  /*4280*/  BSYNC B1 ;  /* 0x0000000000017941 */ /* 0x000fea0003800000 */
.L_x_70:
        /* <DEDUP_REMOVED lines=12> */
.L_x_73:
[----:B------:R-:W-:Y:S05]  /*4350*/  BSYNC B1 ;  /* 0x0000000000017941 */ /* 0x000fea0003800000 */
.L_x_72:
        /* <DEDUP_REMOVED lines=12> */
.L_x_75:
[----:B------:R-:W-:Y:S05]  /*4420*/  BSYNC B1 ;  /* 0x0000000000017941 */ /* 0x000fea0003800000 */
.L_x_74:
        /* <DEDUP_REMOVED lines=12> */
.L_x_77:
[----:B------:R-:W-:Y:S05]  /*44f0*/  BSYNC B1 ;  /* 0x0000000000017941 */ /* 0x000fea0003800000 */
.L_x_76:
        /* <DEDUP_REMOVED lines=12> */
.L_x_79:
[----:B------:R-:W-:Y:S05]  /*45c0*/  BSYNC B1 ;  /* 0x0000000000017941 */ /* 0x000fea0003800000 */
.L_x_78:
        /* <DEDUP_REMOVED lines=12> */
.L_x_81:
[----:B------:R-:W-:Y:S05]  /*4690*/  BSYNC B1 ;  /* 0x0000000000017941 */ /* 0x000fea0003800000 */
.L_x_80:
        /* <DEDUP_REMOVED lines=12> */
.L_x_83:
[----:B------:R-:W-:Y:S05]  /*4760*/  BSYNC B1 ;  /* 0x0000000000017941 */ /* 0x000fea0003800000 */
.L_x_82:
        /* <DEDUP_REMOVED lines=12> */
.L_x_85:
[----:B------:R-:W-:Y:S05]  /*4830*/  BSYNC B1 ;  /* 0x0000000000017941 */ /* 0x000fea0003800000 */
.L_x_84:
        /* <DEDUP_REMOVED lines=12> */
.L_x_87:
[----:B------:R-:W-:Y:S05]  /*4900*/  BSYNC B1 ;  /* 0x0000000000017941 */ /* 0x000fea0003800000 */
.L_x_86:
        /* <DEDUP_REMOVED lines=12> */
.L_x_89:
[----:B------:R-:W-:Y:S05]  /*49d0*/  BSYNC B1 ;  /* 0x0000000000017941 */ /* 0x000fea0003800000 */
.L_x_88:
        /* <DEDUP_REMOVED lines=12> */
.L_x_91:
[----:B------:R-:W-:Y:S05]  /*4aa0*/  BSYNC B1 ;  /* 0x0000000000017941 */ /* 0x000fea0003800000 */
.L_x_90:
        /* <DEDUP_REMOVED lines=12> */
.L_x_93:
[----:B------:R-:W-:Y:S05]  /*4b70*/  BSYNC B1 ;  /* 0x0000000000017941 */ /* 0x000fea0003800000 */
.L_x_92:
        /* <DEDUP_REMOVED lines=12> */
.L_x_95:
[----:B------:R-:W-:Y:S05]  /*4c40*/  BSYNC B1 ;  /* 0x0000000000017941 */ /* 0x000fea0003800000 */
.L_x_94:
        /* <DEDUP_REMOVED lines=12> */
.L_x_97:
[----:B------:R-:W-:Y:S05]  /*4d10*/  BSYNC B1 ;  /* 0x0000000000017941 */ /* 0x000fea0003800000 */
.L_x_96:
        /* <DEDUP_REMOVED lines=12> */
.L_x_99:
[----:B------:R-:W-:Y:S05]  /*4de0*/  BSYNC B1 ;  /* 0x0000000000017941 */ /* 0x000fea0003800000 */
.L_x_98:
[----:B-----5:R-:W-:Y:S01]  /*4df0*/  LOP3.LUT R7, R7, 0xff, RZ, 0xc0, !PT ;  /* 0x000000ff07077812 */ /* 0x020fe200078ec0ff */
[----:B------:R-:W-:Y:S01]  /*4e00*/  BSSY B1, `(.L_x_100) ;  /* 0x000000b000017945 */ /* 0x000fe20003800000 */
[----:B------:R-:W-:Y:S02]  /*4e10*/  ISETP.LT.OR P2, PT, R33, 0x39, !P1 ;  /* 0x000000392100780c */ /* 0x000fe40004f41670 */
[----:B------:R-:W-:-:S05]  /*4e20*/  F2FP.F16.E4M3.UNPACK_B R7, R7 ;  /* 0x00000007ff07723e */ /* 0x000fca00020006ff */
[----:B0-2---:R-:W-:-:S05]  /*4e30*/  HADD2.F32 R28, -RZ, R7.H0_H0 ;  /* 0x20000007ff1c7230 */ /* 0x005fca0000004100 */
[----:B------:R-:W-:-:S04]  /*4e40*/  FMUL R7, R28, R9 ;  /* 0x000000091c077220 */ /* 0x000fc80000400000 */
[----:B------:R-:W-:-:S05]  /*4e50*/  FFMA R7, R114, R8, R7 ;  /* 0x0000000872077223 */ /* 0x000fca0000000007 */
[----:B------:R-:W-:Y:S02]  /*4e60*/  F2FP.SATFINITE.E4M3.F32.PACK_AB_MERGE_C R29, RZ, R7, RZ ;  /* 0x00000007ff1d723e */ /* 0x000fe400048070ff */
[----:B------:R-:W-:-:S03]  /*4e70*/  PRMT R7, RZ, 0x7610, R7 ;  /* 0x00007610ff077816 */ /* 0x000fc60000000007 */
[----:B------:R0:W-:Y:S01]  /*4e80*/  @!P0 STG.E.U8 desc[UR16][R16.64+0x39], R29 ;  /* 0x0000391d10008986 */ /* 0x0001e2000c101110 */
[----:B------:R-:W-:Y:S05]  /*4e90*/  @P2 BRA `(.L_x_101) ;  /* 0x0000000000042947 */ /* 0x000fea0003800000 */
[----:B------:R2:W5:Y:S02]  /*4ea0*/  LDG.E.U8 R7, desc[UR16][R30.64+0x38] ;  /* 0x000038101e077981 */ /* 0x000564000c1e1100 */
.L_x_101:
[----:B------:R-:W-:Y:S05]  /*4eb0*/  BSYNC B1 ;  /* 0x0000000000017941 */ /* 0x000fea0003800000 */
.L_x_100:
[----:B-----5:R-:W-:Y:S01]  /*4ec0*/  LOP3.LUT R7, R7, 0xff, RZ, 0xc0, !PT ;  /* 0x000000ff07077812 */ /* 0x020fe200078ec0ff */
[----:B------:R-:W-:Y:S01]  /*4ed0*/  BSSY B1, `(.L_x_102) ;  /* 0x000000b000017945 */ /* 0x000fe20003800000 */
[----:B------:R-:W-:Y:S02]  /*4ee0*/  ISETP.LT.OR P1, PT, R33, 0x3a, !P1 ;  /* 0x0000003a2100780c */ /* 0x000fe40004f21670 */
[----:B------:R-:W-:-:S05]  /*4ef0*/  F2FP.F16.E4M3.UNPACK_B R7, R7 ;  /* 0x00000007ff07723e */ /* 0x000fca00020006ff */
[----:B01--4-:R-:W-:Y:S01]  /*4f00*/  HADD2.F32 R16, -RZ, R7.H0_H0 ;  /* 0x20000007ff107230 */ /* 0x013fe20000004100 */
[----:B------:R-:W-:-:S04]  /*4f10*/  PRMT R7, RZ, 0x7610, R7 ;  /* 0x00007610ff077816 */ /* 0x000fc80000000007 */
[----:B------:R-:W-:-:S04]  /*4f20*/  FMUL R16, R16, R9 ;  /* 0x0000000910107220 */ /* 0x000fc80000400000 */
[----:B------:R-:W-:-:S05]  /*4f30*/  FFMA R16, R117, R8, R16 ;  /* 0x0000000875107223 */ /* 0x000fca0000000010 */
[----:B------:R-:W-:-:S05]  /*4f40*/  F2FP.SATFINITE.E4M3.F32.PACK_AB_MERGE_C R17, RZ, R16, RZ ;  /* 0x00000010ff11723e */ /* 0x000fca00048070ff */
[----:B------:R0:W-:Y:S01]  /*4f50*/  @!P2 STG.E.U8 desc[UR16][R14.64+0x38], R17 ;  /* 0x000038110e00a986 */ /* 0x0001e2000c101110 */
[----:B------:R-:W-:Y:S05]  /*4f60*/  @P1 BRA `(.L_x_103) ;  /* 0x0000000000041947 */ /* 0x000fea0003800000 */
[----:B------:R1:W5:Y:S02]  /*4f70*/  LDG.E.U8 R7, desc[UR16][R30.64+0x39] ;  /* 0x000039101e077981 */ /* 0x000364000c1e1100 */
.L_x_103:
[----:B------:R-:W-:Y:S05]  /*4f80*/  BSYNC B1 ;  /* 0x0000000000017941 */ /* 0x000fea0003800000 */
.L_x_102:
[----:B-----5:R-:W-:Y:S01]  /*4f90*/  LOP3.LUT R7, R7, 0xff, RZ, 0xc0, !PT ;  /* 0x000000ff07077812 */ /* 0x020fe200078ec0ff */
[----:B------:R-:W-:Y:S01]  /*4fa0*/  BSSY B1, `(.L_x_104) ;  /* 0x0000013000017945 */ /* 0x000fe20003800000 */
[----:B------:R-:W-:Y:S02]  /*4fb0*/  IADD3 R29, P0, R35, 0x80, RZ ;  /* 0x00000080231d7810 */ /* 0x000fe40007f1e0ff */
[----:B------:R-:W-:-:S03]  /*4fc0*/  F2FP.F16.E4M3.UNPACK_B R7, R7 ;  /* 0x00000007ff07723e */ /* 0x000fc600020006ff */
[----:B0-----:R-:W-:Y:S01]  /*4fd0*/  IMAD.X R17, RZ, RZ, R25, P0 ;  /* 0x000000ffff117224 */ /* 0x001fe200000e0619 */
        /* <DEDUP_REMOVED lines=9> */
[----:B-123--:R-:W-:Y:S02]  /*5070*/  F2FP.SATFINITE.E4M3.F32.PACK_AB_MERGE_C R31, RZ, R7, RZ ;  /* 0x00000007ff1f723e */ /* 0x00efe400048070ff */
[----:B------:R-:W-:Y:S02]  /*5080*/  IADD3.X R17, R17, UR11, R29, P2, !PT ;  /* 0x0000000b11117c10 */ /* 0x000fe400097fe41d */
[----:B------:R-:W-:Y:S01]  /*5090*/  PRMT R7, RZ, 0x7610, R7 ;  /* 0x00007610ff077816 */ /* 0x000fe20000000007 */
[----:B------:R0:W-:Y:S01]  /*50a0*/  @!P1 STG.E.U8 desc[UR16][R14.64+0x39], R31 ;  /* 0x0000391f0e009986 */ /* 0x0001e2000c101110 */
[----:B------:R-:W-:Y:S05]  /*50b0*/  @P4 BRA `(.L_x_105) ;  /* 0x0000000000044947 */ /* 0x000fea0003800000 */
[----:B------:R1:W5:Y:S02]  /*50c0*/  LDG.E.U8 R7, desc[UR16][R16.64] ;  /* 0x0000001010077981 */ /* 0x000364000c1e1100 */
.L_x_105:
[----:B------:R-:W-:Y:S05]  /*50d0*/  BSYNC B1 ;  /* 0x0000000000017941 */ /* 0x000fea0003800000 */
.L_x_104:
[----:B-----5:R-:W-:Y:S01]  /*50e0*/  LOP3.LUT R7, R7, 0xff, RZ, 0xc0, !PT ;  /* 0x000000ff07077812 */ /* 0x020fe200078ec0ff */
[----:B------:R-:W-:Y:S01]  /*50f0*/  BSSY B1, `(.L_x_106) ;  /* 0x000000b000017945 */ /* 0x000fe20003800000 */
[----:B------:R-:W-:Y:S02]  /*5100*/  ISETP.LT.OR P2, PT, R33, 0x2, !P0 ;  /* 0x000000022100780c */ /* 0x000fe40004741670 */
[----:B------:R-:W-:-:S05]  /*5110*/  F2FP.F16.E4M3.UNPACK_B R7, R7 ;  /* 0x00000007ff07723e */ /* 0x000fca00020006ff */
[----:B0-----:R-:W-:Y:S01]  /*5120*/  HADD2.F32 R14, -RZ, R7.H0_H0 ;  /* 0x20000007ff0e7230 */ /* 0x001fe20000004100 */
[----:B------:R-:W-:-:S04]  /*5130*/  PRMT R7, RZ, 0x7610, R7 ;  /* 0x00007610ff077816 */ /* 0x000fc80000000007 */
[----:B------:R-:W-:-:S04]  /*5140*/  FMUL R14, R14, R9 ;  /* 0x000000090e0e7220 */ /* 0x000fc80000400000 */
[----:B------:R-:W-:-:S05]  /*5150*/  FFMA R14, R115, R8, R14 ;  /* 0x00000008730e7223 */ /* 0x000fca000000000e */
[----:B------:R-:W-:-:S05]  /*5160*/  F2FP.SATFINITE.E4M3.F32.PACK_AB_MERGE_C R15, RZ, R14, RZ ;  /* 0x0000000eff0f723e */ /* 0x000fca00048070ff */
[----:B------:R0:W-:Y:S01]  /*5170*/  @!P4 STG.E.U8 desc[UR16][R12.64], R15 ;  /* 0x0000000f0c00c986 */ /* 0x0001e2000c101110 */
[----:B------:R-:W-:Y:S05]  /*5180*/  @P2 BRA `(.L_x_107) ;  /* 0x0000000000042947 */ /* 0x000fea0003800000 */
[----:B------:R2:W5:Y:S02]  /*5190*/  LDG.E.U8 R7, desc[UR16][R16.64+0x1] ;  /* 0x0000011010077981 */ /* 0x000564000c1e1100 */
.L_x_107:
[----:B------:R-:W-:Y:S05]  /*51a0*/  BSYNC B1 ;  /* 0x0000000000017941 */ /* 0x000fea0003800000 */
.L_x_106:
[----:B-----5:R-:W-:Y:S01]  /*51b0*/  LOP3.LUT R7, R7, 0xff, RZ, 0xc0, !PT ;  /* 0x000000ff07077812 */ /* 0x020fe200078ec0ff */
[----:B------:R-:W-:Y:S01]  /*51c0*/  BSSY B1, `(.L_x_108) ;  /* 0x0000013000017945 */ /* 0x000fe20003800000 */
[----:B------:R-:W-:Y:S02]  /*51d0*/  IADD3 R35, P1, R35, 0x88, RZ ;  /* 0x0000008823237810 */ /* 0x000fe40007f3e0ff */
[----:B------:R-:W-:-:S03]  /*51e0*/  F2FP.F16.E4M3.UNPACK_B R7, R7 ;  /* 0x00000007ff07723e */ /* 0x000fc600020006ff */
[----:B------:R-:W-:Y:S01]  /*51f0*/  IMAD.X R24, RZ, RZ, R25, P1 ;  /* 0x000000ffff187224 */ /* 0x000fe200008e0619 */
[----:B------:R-:W-:Y:S01]  /*5200*/  ISETP.GE.AND P1, PT, R34, 0x89, PT ;  /* 0x000000892200780c */ /* 0x000fe20003f26270 */
[----:B------:R-:W-:Y:S02]  /*5210*/  HADD2.F32 R14, -RZ, R7.H0_H0 ;  /* 0x20000007ff0e7230 */ /* 0x000fe40000004100 */
[----:B------:R-:W-:Y:S01]  /*5220*/  IMAD R24, R24, UR6, RZ ;  /* 0x0000000618187c24 */ /* 0x000fe2000f8e02ff */
[----:B------:R-:W-:Y:S01]  /*5230*/  ISETP.LT.OR P5, PT, R33, 0x1, !P1 ;  /* 0x000000012100780c */ /* 0x000fe20004fa1670 */
[----:B------:R-:W-:-:S04]  /*5240*/  IMAD.WIDE.U32 R26, R35, UR6, R26 ;  /* 0x00000006231a7c25 */ /* 0x000fc8000f8e001a */
[----:B------:R-:W-:Y:S01]  /*5250*/  FMUL R7, R14, R9 ;  /* 0x000000090e077220 */ /* 0x000fe20000400000 */
[----:B------:R-:W-:-:S03]  /*5260*/  IMAD R35, R35, UR7, R24 ;  /* 0x0000000723237c24 */ /* 0x000fc6000f8e0218 */
[----:B------:R-:W-:Y:S01]  /*5270*/  FFMA R7, R110, R8, R7 ;  /* 0x000000086e077223 */ /* 0x000fe20000000007 */
[----:B------:R-:W-:-:S04]  /*5280*/  IADD3 R14, P4, R26, UR10, RZ ;  /* 0x0000000a1a0e7c10 */ /* 0x000fc8000ff9e0ff */
[----:B------:R-:W-:Y:S02]  /*5290*/  F2FP.SATFINITE.E4M3.F32.PACK_AB_MERGE_C R25, RZ, R7, RZ ;  /* 0x00000007ff19723e */ /* 0x000fe400048070ff */
[----:B0-----:R-:W-:Y:S02]  /*52a0*/  IADD3.X R15, R27, UR11, R35, P4, !PT ;  /* 0x0000000b1b0f7c10 */ /* 0x001fe4000a7fe423 */
[----:B------:R-:W-:Y:S01]  /*52b0*/  PRMT R7, RZ, 0x7610, R7 ;  /* 0x00007610ff077816 */ /* 0x000fe20000000007 */
[----:B------:R0:W-:Y:S01]  /*52c0*/  @!P2 STG.E.U8 desc[UR16][R12.64+0x1], R25 ;  /* 0x000001190c00a986 */ /* 0x0001e2000c101110 */
[----:B------:R-:W-:Y:S05]  /*52d0*/  @P5 BRA `(.L_x_109) ;  /* 0x0000000000045947 */ /* 0x000fea0003800000 */
[----:B------:R3:W5:Y:S02]  /*52e0*/  LDG.E.U8 R7, desc[UR16][R14.64] ;  /* 0x000000100e077981 */ /* 0x000764000c1e1100 */
.L_x_109:
[----:B------:R-:W-:Y:S05]  /*52f0*/  BSYNC B1 ;  /* 0x0000000000017941 */ /* 0x000fea0003800000 */
.L_x_108:
        /* <DEDUP_REMOVED lines=8> */
[----:B0-----:R-:W-:-:S05]  /*5380*/  F2FP.SATFINITE.E4M3.F32.PACK_AB_MERGE_C R25, RZ, R24, RZ ;  /* 0x00000018ff19723e */ /* 0x001fca00048070ff */
[----:B------:R0:W-:Y:S01]  /*5390*/  @!P5 STG.E.U8 desc[UR16][R10.64], R25 ;  /* 0x000000190a00d986 */ /* 0x0001e2000c101110 */
[----:B------:R-:W-:Y:S05]  /*53a0*/  @P2 BRA `(.L_x_111) ;  /* 0x0000000000042947 */ /* 0x000fea0003800000 */
[----:B------:R4:W5:Y:S02]  /*53b0*/  LDG.E.U8 R7, desc[UR16][R14.64+0x1] ;  /* 0x000001100e077981 */ /* 0x000964000c1e1100 */
.L_x_111:
[----:B------:R-:W-:Y:S05]  /*53c0*/  BSYNC B1 ;  /* 0x0000000000017941 */ /* 0x000fea0003800000 */
.L_x_110:
[----:B-----5:R-:W-:Y:S01]  /*53d0*/  LOP3.LUT R7, R7, 0xff, RZ, 0xc0, !PT ;  /* 0x000000ff07077812 */ /* 0x020fe200078ec0ff */
[----:B------:R-:W-:Y:S01]  /*53e0*/  BSSY B1, `(.L_x_112) ;  /* 0x000000b000017945 */ /* 0x000fe20003800000 */
[----:B------:R-:W-:Y:S02]  /*53f0*/  ISETP.LT.OR P4, PT, R33, 0x9, !P0 ;  /* 0x000000092100780c */ /* 0x000fe40004781670 */
[----:B------:R-:W-:-:S05]  /*5400*/  F2FP.F16.E4M3.UNPACK_B R7, R7 ;  /* 0x00000007ff07723e */ /* 0x000fca00020006ff */
[----:B------:R-:W-:-:S05]  /*5410*/  HADD2.F32 R24, -RZ, R7.H0_H0 ;  /* 0x20000007ff187230 */ /* 0x000fca0000004100 */
[----:B------:R-:W-:-:S04]  /*5420*/  FMUL R7, R24, R9 ;  /* 0x0000000918077220 */ /* 0x000fc80000400000 */
[----:B------:R-:W-:-:S05]  /*5430*/  FFMA R7, R108, R8, R7 ;  /* 0x000000086c077223 */ /* 0x000fca0000000007 */
[----:B0-----:R-:W-:Y:S02]  /*5440*/  F2FP.SATFINITE.E4M3.F32.PACK_AB_MERGE_C R25, RZ, R7, RZ ;  /* 0x00000007ff19723e */ /* 0x001fe400048070ff */
[----:B------:R-:W-:-:S03]  /*5450*/  PRMT R7, RZ, 0x7610, R7 ;  /* 0x00007610ff077816 */ /* 0x000fc60000000007 */
[----:B------:R0:W-:Y:S01]  /*5460*/  @!P2 STG.E.U8 desc[UR16][R10.64+0x1], R25 ;  /* 0x000001190a00a986 */ /* 0x0001e2000c101110 */
[----:B------:R-:W-:Y:S05]  /*5470*/  @P4 BRA `(.L_x_113) ;  /* 0x0000000000044947 */ /* 0x000fea0003800000 */
[----:B------:R0:W5:Y:S02]  /*5480*/  LDG.E.U8 R7, desc[UR16][R16.64+0x8] ;  /* 0x0000081010077981 */ /* 0x000164000c1e1100 */
.L_x_113:
[----:B------:R-:W-:Y:S05]  /*5490*/  BSYNC B1 ;  /* 0x0000000000017941 */ /* 0x000fea0003800000 */
.L_x_112:
        /* <DEDUP_REMOVED lines=12> */
.L_x_115:
[----:B------:R-:W-:Y:S05]  /*5560*/  BSYNC B1 ;  /* 0x0000000000017941 */ /* 0x000fea0003800000 */
.L_x_114:
        /* <DEDUP_REMOVED lines=12> */
.L_x_117:
[----:B------:R-:W-:Y:S05]  /*5630*/  BSYNC B1 ;  /* 0x0000000000017941 */ /* 0x000fea0003800000 */
.L_x_116:
        /* <DEDUP_REMOVED lines=12> */
.L_x_119:
[----:B------:R-:W-:Y:S05]  /*5700*/  BSYNC B1 ;  /* 0x0000000000017941 */ /* 0x000fea0003800000 */
.L_x_118:
        /* <DEDUP_REMOVED lines=12> */
.L_x_121:
[----:B------:R-:W-:Y:S05]  /*57d0*/  BSYNC B1 ;  /* 0x0000000000017941 */ /* 0x000fea0003800000 */
.L_x_120:
        /* <DEDUP_REMOVED lines=12> */
.L_x_123:
[----:B------:R-:W-:Y:S05]  /*58a0*/  BSYNC B1 ;  /* 0x0000000000017941 */ /* 0x000fea0003800000 */
.L_x_122:
        /* <DEDUP_REMOVED lines=12> */
.L_x_125:
[----:B------:R-:W-:Y:S05]  /*5970*/  BSYNC B1 ;  /* 0x0000000000017941 */ /* 0x000fea0003800000 */
.L_x_124:
        /* <DEDUP_REMOVED lines=12> */
.L_x_127:
[----:B------:R-:W-:Y:S05]  /*5a40*/  BSYNC B1 ;  /* 0x0000000000017941 */ /* 0x000fea0003800000 */
.L_x_126:
        /* <DEDUP_REMOVED lines=12> */
.L_x_129:
[----:B------:R-:W-:Y:S05]  /*5b10*/  BSYNC B1 ;  /* 0x0000000000017941 */ /* 0x000fea0003800000 */
.L_x_128:
        /* <DEDUP_REMOVED lines=12> */
.L_x_131:
[----:B------:R-:W-:Y:S05]  /*5be0*/  BSYNC B1 ;  /* 0x0000000000017941 */ /* 0x000fea0003800000 */
.L_x_130:
        /* <DEDUP_REMOVED lines=12> */
.L_x_133:
[----:B------:R-:W-:Y:S05]  /*5cb0*/  BSYNC B1 ;  /* 0x0000000000017941 */ /* 0x000fea0003800000 */
.L_x_132:
        /* <DEDUP_REMOVED lines=12> */
.L_x_135:
[----:B------:R-:W-:Y:S05]  /*5d80*/  BSYNC B1 ;  /* 0x0000000000017941 */ /* 0x000fea0003800000 */
.L_x_134:
        /* <DEDUP_REMOVED lines=12> */
.L_x_137:
[----:B------:R-:W-:Y:S05]  /*5e50*/  BSYNC B1 ;  /* 0x0000000000017941 */ /* 0x000fea0003800000 */
.L_x_136:
        /* <DEDUP_REMOVED lines=12> */
.L_x_139:
[----:B------:R-:W-:Y:S05]  /*5f20*/  BSYNC B1 ;  /* 0x0000000000017941 */ /* 0x000fea0003800000 */
.L_x_138:
        /* <DEDUP_REMOVED lines=12> */
.L_x_141:
[----:B------:R-:W-:Y:S05]  /*5ff0*/  BSYNC B1 ;  /* 0x0000000000017941 */ /* 0x000fea0003800000 */
.L_x_140:
        /* <DEDUP_REMOVED lines=12> */
.L_x_143:
[----:B------:R-:W-:Y:S05]  /*60c0*/  BSYNC B1 ;  /* 0x0000000000017941 */ /* 0x000fea0003800000 */
.L_x_142:
        /* <DEDUP_REMOVED lines=12> */
.L_x_145:
[----:B------:R-:W-:Y:S05]  /*6190*/  BSYNC B1 ;  /* 0x0000000000017941 */ /* 0x000fea0003800000 */
.L_x_144:
        /* <DEDUP_REMOVED lines=12> */
.L_x_147:
[----:B------:R-:W-:Y:S05]  /*6260*/  BSYNC B1 ;  /* 0x0000000000017941 */ /* 0x000fea0003800000 */
.L_x_146:
        /* <DEDUP_REMOVED lines=12> */
.L_x_149:
[----:B------:R-:W-:Y:S05]  /*6330*/  BSYNC B1 ;  /* 0x0000000000017941 */ /* 0x000fea0003800000 */
.L_x_148:
        /* <DEDUP_REMOVED lines=12> */
.L_x_151:
[----:B------:R-:W-:Y:S05]  /*6400*/  BSYNC B1 ;  /* 0x0000000000017941 */ /* 0x000fea0003800000 */
.L_x_150:
        /* <DEDUP_REMOVED lines=12> */
.L_x_153:
[----:B------:R-:W-:Y:S05]  /*64d0*/  BSYNC B1 ;  /* 0x0000000000017941 */ /* 0x000fea0003800000 */
.L_x_152:
        /* <DEDUP_REMOVED lines=12> */
.L_x_155:
[----:B------:R-:W-:Y:S05]  /*65a0*/  BSYNC B1 ;  /* 0x0000000000017941 */ /* 0x000fea0003800000 */
.L_x_154:
        /* <DEDUP_REMOVED lines=12> */
.L_x_157:
[----:B------:R-:W-:Y:S05]  /*6670*/  BSYNC B1 ;  /* 0x0000000000017941 */ /* 0x000fea0003800000 */
.L_x_156:
        /* <DEDUP_REMOVED lines=12> */
.L_x_159:
[----:B------:R-:W-:Y:S05]  /*6740*/  BSYNC B1 ;  /* 0x0000000000017941 */ /* 0x000fea0003800000 */
.L_x_158:
        /* <DEDUP_REMOVED lines=12> */
.L_x_161:
[----:B------:R-:W-:Y:S05]  /*6810*/  BSYNC B1 ;  /* 0x0000000000017941 */ /* 0x000fea0003800000 */
.L_x_160:
        /* <DEDUP_REMOVED lines=12> */
.L_x_163:
[----:B------:R-:W-:Y:S05]  /*68e0*/  BSYNC B1 ;  /* 0x0000000000017941 */ /* 0x000fea0003800000 */
.L_x_162:
[----:B-----5:R-:W-:Y:S01]  /*68f0*/  LOP3.LUT R7, R7, 0xff, RZ, 0xc0, !PT ;  /* 0x000000ff07077812 */ /* 0x020fe200078ec0ff */
[----:B------:R-:W-:Y:S01]  /*6900*/  BSSY B1, `(.L_x_164) ;  /* 0x000000b000017945 */ /* 0x000fe20003800000 */
[----:B------:R-:W-:Y:S02]  /*6910*/  ISETP.LT.OR P2, PT, R33, 0x39, !P1 ;  /* 0x000000392100780c */ /* 0x000fe40004f41670 */
[----:B------:R-:W-:-:S05]  /*6920*/  F2FP.F16.E4M3.UNPACK_B R7, R7 ;  /* 0x00000007ff07723e */ /* 0x000fca00020006ff */
[----:B012---:R-:W-:-:S05]  /*6930*/  HADD2.F32 R16, -RZ, R7.H0_H0 ;  /* 0x20000007ff107230 */ /* 0x007fca0000004100 */
[----:B------:R-:W-:-:S04]  /*6940*/  FMUL R7, R16, R9 ;  /* 0x0000000910077220 */ /* 0x000fc80000400000 */
[----:B------:R-:W-:-:S05]  /*6950*/  FFMA R7, R18, R8, R7 ;  /* 0x0000000812077223 */ /* 0x000fca0000000007 */
[----:B------:R-:W-:Y:S02]  /*6960*/  F2FP.SATFINITE.E4M3.F32.PACK_AB_MERGE_C R17, RZ, R7, RZ ;  /* 0x00000007ff11723e */ /* 0x000fe400048070ff */
[----:B------:R-:W-:-:S03]  /*6970*/  PRMT R7, RZ, 0x7610, R7 ;  /* 0x00007610ff077816 */ /* 0x000fc60000000007 */
[----:B------:R0:W-:Y:S01]  /*6980*/  @!P0 STG.E.U8 desc[UR16][R12.64+0x39], R17 ;  /* 0x000039110c008986 */ /* 0x0001e2000c101110 */
[----:B------:R-:W-:Y:S05]  /*6990*/  @P2 BRA `(.L_x_165) ;  /* 0x0000000000042947 */ /* 0x000fea0003800000 */
[----:B------:R1:W5:Y:S02]  /*69a0*/  LDG.E.U8 R7, desc[UR16][R14.64+0x38] ;  /* 0x000038100e077981 */ /* 0x000364000c1e1100 */
.L_x_165:
[----:B------:R-:W-:Y:S05]  /*69b0*/  BSYNC B1 ;  /* 0x0000000000017941 */ /* 0x000fea0003800000 */
.L_x_164:
        /* <DEDUP_REMOVED lines=12> */
.L_x_167:
[----:B------:R-:W-:Y:S05]  /*6a80*/  BSYNC B1 ;  /* 0x0000000000017941 */ /* 0x000fea0003800000 */
.L_x_166:
[----:B------:R-:W-:Y:S05]  /*6a90*/  @P1 BRA `(.L_x_168) ;  /* 0x0000001000301947 */ /* 0x000fea0003800000 */
[----:B-----5:R-:W-:-:S04]  /*6aa0*/  LOP3.LUT R7, R7, 0xff, RZ, 0xc0, !PT ;  /* 0x000000ff07077812 */ /* 0x020fc800078ec0ff */
[----:B------:R-:W-:-:S05]  /*6ab0*/  F2FP.F16.E4M3.UNPACK_B R7, R7 ;  /* 0x00000007ff07723e */ /* 0x000fca00020006ff */
[----:B------:R-:W-:-:S05]  /*6ac0*/  HADD2.F32 R12, -RZ, R7.H0_H0 ;  /* 0x20000007ff0c7230 */ /* 0x000fca0000004100 */
[----:B------:R-:W-:-:S04]  /*6ad0*/  FMUL R7, R12, R9 ;  /* 0x000000090c077220 */ /* 0x000fc80000400000 */
[----:B------:R-:W-:-:S05]  /*6ae0*/  FFMA R7, R20, R8, R7 ;  /* 0x0000000814077223 */ /* 0x000fca0000000007 */
[----:B------:R-:W-:-:S05]  /*6af0*/  F2FP.SATFINITE.E4M3.F32.PACK_AB_MERGE_C R7, RZ, R7, RZ ;  /* 0x00000007ff07723e */ /* 0x000fca00048070ff */
[----:B------:R0:W-:Y:S01]  /*6b00*/  STG.E.U8 desc[UR16][R10.64+0x39], R7 ;  /* 0x000039070a007986 */ /* 0x0001e2000c101110 */
[----:B------:R-:W-:Y:S05]  /*6b10*/  BRA `(.L_x_168) ;  /* 0x0000001000107947 */ /* 0x000fea0003800000 */
.L_x_39:
[C---:B------:R-:W-:Y:S01]  /*6b20*/  ISETP.GE.AND P0, PT, R34.reuse, 0x1, PT ;  /* 0x000000012200780c */ /* 0x040fe20003f06270 */
[-C--:B--2---:R-:W-:Y:S01]  /*6b30*/  FMUL R147, R147, R8.reuse ;  /* 0x0000000893937220 */ /* 0x084fe20000400000 */
[----:B------:R-:W-:Y:S01]  /*6b40*/  ISETP.GE.AND P2, PT, R34, 0x9, PT ;  /* 0x000000092200780c */ /* 0x000fe20003f46270 */
[-C--:B------:R-:W-:Y:S01]  /*6b50*/  FMUL R142, R142, R8.reuse ;  /* 0x000000088e8e7220 */ /* 0x080fe20000400000 */
[----:B------:R-:W-:Y:S01]  /*6b60*/  ISETP.LT.OR P1, PT, R33, 0x1, !P0 ;  /* 0x000000012100780c */ /* 0x000fe20004721670 */
[-C--:B------:R-:W-:Y:S01]  /*6b70*/  FMUL R145, R145, R8.reuse ;  /* 0x0000000891917220 */ /* 0x080fe20000400000 */
[----:B------:R-:W-:Y:S01]  /*6b80*/  F2FP.SATFINITE.E4M3.F32.PACK_AB_MERGE_C R147, RZ, R147, RZ ;  /* 0x00000093ff93723e */ /* 0x000fe200048070ff */
[-C--:B------:R-:W-:Y:S01]  /*6b90*/  FMUL R140, R140, R8.reuse ;  /* 0x000000088c8c7220 */ /* 0x080fe20000400000 */
[----:B------:R-:W-:Y:S01]  /*6ba0*/  ISETP.LT.OR P4, PT, R33, 0x2, !P0 ;  /* 0x000000022100780c */ /* 0x000fe20004781670 */
[-C--:B------:R-:W-:Y:S01]  /*6bb0*/  FMUL R143, R143, R8.reuse ;  /* 0x000000088f8f7220 */ /* 0x080fe20000400000 */
[C---:B------:R-:W-:Y:S01]  /*6bc0*/  ISETP.LT.OR P5, PT, R33.reuse, 0x1, !P2 ;  /* 0x000000012100780c */ /* 0x040fe200057a1670 */
[-C--:B------:R-:W-:Y:S01]  /*6bd0*/  FMUL R138, R138, R8.reuse ;  /* 0x000000088a8a7220 */ /* 0x080fe20000400000 */
[----:B------:R-:W-:Y:S01]  /*6be0*/  ISETP.LT.OR P6, PT, R33, 0x2, !P2 ;  /* 0x000000022100780c */ /* 0x000fe200057c1670 */
[----:B------:R-:W-:Y:S01]  /*6bf0*/  FMUL R141, R141, R8 ;  /* 0x000000088d8d7220 */ /* 0x000fe20000400000 */
[----:B------:R-:W-:Y:S01]  /*6c00*/  F2FP.SATFINITE.E4M3.F32.PACK_AB_MERGE_C R7, RZ, R142, RZ ;  /* 0x0000008eff07723e */ /* 0x000fe200048070ff */
[-C--:B------:R-:W-:Y:S01]  /*6c10*/  FMUL R136, R136, R8.reuse ;  /* 0x0000000888887220 */ /* 0x080fe20000400000 */
[----:B------:R-:W-:Y:S01]  /*6c20*/  F2FP.SATFINITE.E4M3.F32.PACK_AB_MERGE_C R145, RZ, R145, RZ ;  /* 0x00000091ff91723e */ /* 0x000fe200048070ff */
[----:B------:R-:W-:Y:S01]  /*6c30*/  @!P1 STG.E.U8 desc[UR16][R16.64], R147 ;  /* 0x0000009310009986 */ /* 0x000fe2000c101110 */
[----:B------:R-:W-:Y:S01]  /*6c40*/  ISETP.LT.OR P1, PT, R33, 0x9, !P0 ;  /* 0x000000092100780c */ /* 0x000fe20004721670 */
[----:B------:R-:W-:Y:S01]  /*6c50*/  FMUL R139, R139, R8 ;  /* 0x000000088b8b7220 */ /* 0x000fe20000400000 */
[----:B------:R-:W-:Y:S01]  /*6c60*/  F2FP.SATFINITE.E4M3.F32.PACK_AB_MERGE_C R25, RZ, R140, RZ ;  /* 0x0000008cff19723e */ /* 0x000fe200048070ff */
[----:B------:R0:W-:Y:S01]  /*6c70*/  @!P4 STG.E.U8 desc[UR16][R16.64+0x1], R7 ;  /* 0x000001071000c986 */ /* 0x0001e2000c101110 */
[----:B------:R-:W-:Y:S01]  /*6c80*/  F2FP.SATFINITE.E4M3.F32.PACK_AB_MERGE_C R143, RZ, R143, RZ ;  /* 0x0000008fff8f723e */ /* 0x000fe200048070ff */
[-C--:B------:R-:W-:Y:S01]  /*6c90*/  FMUL R134, R134, R8.reuse ;  /* 0x0000000886867220 */ /* 0x080fe20000400000 */
[C---:B------:R-:W-:Y:S01]  /*6ca0*/  ISETP.LT.OR P4, PT, R33.reuse, 0xa, !P0 ;  /* 0x0000000a2100780c */ /* 0x040fe20004781670 */
[----:B------:R-:W-:Y:S01]  /*6cb0*/  @!P5 STG.E.U8 desc[UR16][R14.64], R145 ;  /* 0x000000910e00d986 */ /* 0x000fe2000c101110 */
[----:B------:R-:W-:Y:S01]  /*6cc0*/  ISETP.LT.OR P5, PT, R33, 0x9, !P2 ;  /* 0x000000092100780c */ /* 0x000fe200057a1670 */
[-C--:B------:R-:W-:Y:S01]  /*6cd0*/  FMUL R137, R137, R8.reuse ;  /* 0x0000000889897220 */ /* 0x080fe20000400000 */
[----:B------:R-:W-:Y:S01]  /*6ce0*/  F2FP.SATFINITE.E4M3.F32.PACK_AB_MERGE_C R141, RZ, R141, RZ ;  /* 0x0000008dff8d723e */ /* 0x000fe200048070ff */
[----:B------:R1:W-:Y:S01]  /*6cf0*/  @!P6 STG.E.U8 desc[UR16][R14.64+0x1], R25 ;  /* 0x000001190e00e986 */ /* 0x0003e2000c101110 */
[C---:B------:R-:W-:Y:S01]  /*6d00*/  ISETP.LT.OR P6, PT, R33.reuse, 0xa, !P2 ;  /* 0x0000000a2100780c */ /* 0x040fe200057c1670 */
[-C--:B------:R-:W-:Y:S01]  /*6d10*/  FMUL R132, R132, R8.reuse ;  /* 0x0000000884847220 */ /* 0x080fe20000400000 */
[----:B------:R-:W-:Y:S01]  /*6d20*/  F2FP.SATFINITE.E4M3.F32.PACK_AB_MERGE_C R139, RZ, R139, RZ ;  /* 0x0000008bff8b723e */ /* 0x000fe200048070ff */
[----:B------:R-:W-:Y:S01]  /*6d30*/  @!P1 STG.E.U8 desc[UR16][R16.64+0x8], R143 ;  /* 0x0000088f10009986 */ /* 0x000fe2000c101110 */
[----:B------:R-:W-:Y:S01]  /*6d40*/  ISETP.LT.OR P1, PT, R33, 0x11, !P0 ;  /* 0x000000112100780c */ /* 0x000fe20004721670 */
[----:B------:R-:W-:Y:S01]  /*6d50*/  FMUL R135, R135, R8 ;  /* 0x0000000887877220 */ /* 0x000fe20000400000 */
[----:B0-----:R-:W-:Y:S01]  /*6d60*/  F2FP.SATFINITE.E4M3.F32.PACK_AB_MERGE_C R7, RZ, R138, RZ ;  /* 0x0000008aff07723e */ /* 0x001fe200048070ff */
[-C--:B------:R-:W-:Y:S01]  /*6d70*/  FMUL R130, R130, R8.reuse ;  /* 0x0000000882827220 */ /* 0x080fe20000400000 */
[----:B------:R-:W-:Y:S01]  /*6d80*/  F2FP.SATFINITE.E4M3.F32.PACK_AB_MERGE_C R137, RZ, R137, RZ ;  /* 0x00000089ff89723e */ /* 0x000fe200048070ff */
[----:B------:R-:W-:Y:S01]  /*6d90*/  FMUL R133, R133, R8 ;  /* 0x0000000885857220 */ /* 0x000fe20000400000 */
[----:B------:R-:W-:Y:S01]  /*6da0*/  F2FP.SATFINITE.E4M3.F32.PACK_AB_MERGE_C R135, RZ, R135, RZ ;  /* 0x00000087ff87723e */ /* 0x000fe200048070ff */
[----:B------:R0:W-:Y:S01]  /*6db0*/  @!P4 STG.E.U8 desc[UR16][R16.64+0x9], R7 ;  /* 0x000009071000c986 */ /* 0x0001e2000c101110 */
[----:B-1----:R-:W-:Y:S01]  /*6dc0*/  F2FP.SATFINITE.E4M3.F32.PACK_AB_MERGE_C R25, RZ, R136, RZ ;  /* 0x00000088ff19723e */ /* 0x002fe200048070ff */
        /* <DEDUP_REMOVED lines=15> */
[-C--:B------:R-:W-:Y:S01]  /*6ec0*/  FMUL R127, R127, R8.reuse ;  /* 0x000000087f7f7220 */ /* 0x080fe20000400000 */
[----:B------:R-:W-:Y:S01]  /*6ed0*/  FMUL R122, R122, R8 ;  /* 0x000000087a7a7220 */ /* 0x000fe20000400000 */
[----:B------:R-:W-:Y:S01]  /*6ee0*/  F2FP.SATFINITE.E4M3.F32.PACK_AB_MERGE_C R129, RZ, R129, RZ ;  /* 0x00000081ff81723e */ /* 0x000fe200048070ff */
[----:B------:R0:W-:Y:S01]  /*6ef0*/  @!P4 STG.E.U8 desc[UR16][R16.64+0x11], R7 ;  /* 0x000011071000c986 */ /* 0x0001e2000c101110 */
[----:B-1----:R-:W-:Y:S01]  /*6f00*/  F2FP.SATFINITE.E4M3.F32.PACK_AB_MERGE_C R25, RZ, R132, RZ ;  /* 0x00000084ff19723e */ /* 0x002fe200048070ff */
[-C--:B------:R-:W-:Y:S01]  /*6f10*/  FMUL R125, R125, R8.reuse ;  /* 0x000000087d7d7220 */ /* 0x080fe20000400000 */
[C---:B------:R-:W-:Y:S01]  /*6f20*/  ISETP.LT.OR P4, PT, R33.reuse, 0x1a, !P0 ;  /* 0x0000001a2100780c */ /* 0x040fe20004781670 */
[----:B------:R-:W-:Y:S01]  /*6f30*/  @!P5 STG.E.U8 desc[UR16][R14.64+0x10], R137 ;  /* 0x000010890e00d986 */ /* 0x000fe2000c101110 */
[C---:B------:R-:W-:Y:S01]  /*6f40*/  ISETP.LT.OR P5, PT, R33.reuse, 0x19, !P2 ;  /* 0x000000192100780c */ /* 0x040fe200057a1670 */
[-C--:B------:R-:W-:Y:S01]  /*6f50*/  FMUL R120, R120, R8.reuse ;  /* 0x0000000878787220 */ /* 0x080fe20000400000 */
[----:B------:R-:W-:Y:S01]  /*6f60*/  F2FP.SATFINITE.E4M3.F32.PACK_AB_MERGE_C R127, RZ, R127, RZ ;  /* 0x0000007fff7f723e */ /* 0x000fe200048070ff */
[----:B------:R1:W-:Y:S01]  /*6f70*/  @!P6 STG.E.U8 desc[UR16][R14.64+0x11], R25 ;  /* 0x000011190e00e986 */ /* 0x0003e2000c101110 */
[----:B------:R-:W-:Y:S01]  /*6f80*/  ISETP.LT.OR P6, PT, R33, 0x1a, !P2 ;  /* 0x0000001a2100780c */ /* 0x000fe200057c1670 */
        /* <DEDUP_REMOVED lines=8> */
[-C--:B------:R-:W-:Y:S01]  /*7010*/  FMUL R116, R116, R8.reuse ;  /* 0x0000000874747220 */ /* 0x080fe20000400000 */
[----:B------:R-:W-:Y:S01]  /*7020*/  FMUL R114, R114, R8 ;  /* 0x0000000872727220 */ /* 0x000fe20000400000 */
[----:B-1----:R-:W-:Y:S01]  /*7030*/  F2FP.SATFINITE.E4M3.F32.PACK_AB_MERGE_C R25, RZ, R128, RZ ;  /* 0x00000080ff19723e */ /* 0x002fe200048070ff */
[----:B------:R0:W-:Y:S01]  /*7040*/  @!P4 STG.E.U8 desc[UR16][R16.64+0x19], R7 ;  /* 0x000019071000c986 */ /* 0x0001e2000c101110 */
[----:B------:R-:W-:Y:S01]  /*7050*/  ISETP.LT.OR P4, PT, R33, 0x22, !P0 ;  /* 0x000000222100780c */ /* 0x000fe20004781670 */
[-C--:B------:R-:W-:Y:S01]  /*7060*/  FMUL R119, R119, R8.reuse ;  /* 0x0000000877777220 */ /* 0x080fe20000400000 */
[----:B------:R-:W-:Y:S01]  /*7070*/  F2FP.SATFINITE.E4M3.F32.PACK_AB_MERGE_C R121, RZ, R121, RZ ;  /* 0x00000079ff79723e */ /* 0x000fe200048070ff */
[----:B------:R-:W-:Y:S01]  /*7080*/  @!P5 STG.E.U8 desc[UR16][R14.64+0x18], R133 ;  /* 0x000018850e00d986 */ /* 0x000fe2000c101110 */
[----:B------:R-:W-:Y:S01]  /*7090*/  ISETP.LT.OR P5, PT, R33, 0x21, !P2 ;  /* 0x000000212100780c */ /* 0x000fe200057a1670 */
[----:B------:R-:W-:Y:S01]  /*70a0*/  FMUL R117, R117, R8 ;  /* 0x0000000875757220 */ /* 0x000fe20000400000 */
[----:B------:R-:W-:Y:S01]  /*70b0*/  F2FP.SATFINITE.E4M3.F32.PACK_AB_MERGE_C R27, RZ, R114, RZ ;  /* 0x00000072ff1b723e */ /* 0x000fe200048070ff */
[----:B------:R1:W-:Y:S01]  /*70c0*/  @!P6 STG.E.U8 desc[UR16][R14.64+0x19], R25 ;  /* 0x000019190e00e986 */ /* 0x0003e2000c101110 */
[----:B------:R-:W-:Y:S01]  /*70d0*/  ISETP.LT.OR P6, PT, R33, 0x22, !P2 ;  /* 0x000000222100780c */ /* 0x000fe200057c1670 */
[-C--:B------:R-:W-:Y:S01]  /*70e0*/  FMUL R112, R112, R8.reuse ;  /* 0x0000000870707220 */ /* 0x080fe20000400000 */
[-C--:B------:R-:W-:Y:S01]  /*70f0*/  FMUL R115, R115, R8.reuse ;  /* 0x0000000873737220 */ /* 0x080fe20000400000 */
        /* <DEDUP_REMOVED lines=39> */
[-C--:B------:R-:W-:Y:S01]  /*7370*/  FMUL R103, R103, R8.reuse ;  /* 0x0000000867677220 */ /* 0x080fe20000400000 */
[----:B------:R-:W-:Y:S01]  /*7380*/  @!P1 STG.E.U8 desc[UR16][R16.64+0x30], R123 ;  /* 0x0000307b10009986 */ /* 0x000fe2000c101110 */
[----:B------:R-:W-:Y:S01]  /*7390*/  ISETP.LT.OR P1, PT, R33, 0x39, !P0 ;  /* 0x000000392100780c */ /* 0x000fe20004721670 */
[-C--:B------:R-:W-:Y:S01]  /*73a0*/  FMUL R101, R101, R8.reuse ;  /* 0x0000000865657220 */ /* 0x080fe20000400000 */
[----:B------:R-:W-:Y:S01]  /*73b0*/  ISETP.LT.OR P0, PT, R33, 0x3a, !P0 ;  /* 0x0000003a2100780c */ /* 0x000fe20004701670 */
[----:B------:R-:W-:Y:S01]  /*73c0*/  FMUL R96, R96, R8 ;  /* 0x0000000860607220 */ /* 0x000fe20000400000 */
[----:B0-----:R-:W-:Y:S01]  /*73d0*/  F2FP.SATFINITE.E4M3.F32.PACK_AB_MERGE_C R7, RZ, R118, RZ ;  /* 0x00000076ff07723e */ /* 0x001fe200048070ff */
[-C--:B------:R-:W-:Y:S01]  /*73e0*/  FMUL R94, R94, R8.reuse ;  /* 0x000000085e5e7220 */ /* 0x080fe20000400000 */
[----:B------:R-:W-:Y:S01]  /*73f0*/  F2FP.SATFINITE.E4M3.F32.PACK_AB_MERGE_C R105, RZ, R105, RZ ;  /* 0x00000069ff69723e */ /* 0x000fe200048070ff */
[----:B------:R-:W-:Y:S01]  /*7400*/  FMUL R97, R97, R8 ;  /* 0x0000000861617220 */ /* 0x000fe20000400000 */
[----:B-1----:R-:W-:Y:S01]  /*7410*/  F2FP.SATFINITE.E4M3.F32.PACK_AB_MERGE_C R25, RZ, R116, RZ ;  /* 0x00000074ff19723e */ /* 0x002fe200048070ff */
[----:B------:R0:W-:Y:S01]  /*7420*/  @!P4 STG.E.U8 desc[UR16][R16.64+0x31], R7 ;  /* 0x000031071000c986 */ /* 0x0001e2000c101110 */
[----:B------:R-:W-:Y:S01]  /*7430*/  ISETP.LT.OR P4, PT, R33, 0x39, !P2 ;  /* 0x000000392100780c */ /* 0x000fe20005781670 */
[-C--:B------:R-:W-:Y:S01]  /*7440*/  FMUL R99, R99, R8.reuse ;  /* 0x0000000863637220 */ /* 0x080fe20000400000 */
[----:B------:R-:W-:Y:S01]  /*7450*/  ISETP.LT.OR P2, PT, R33, 0x3a, !P2 ;  /* 0x0000003a2100780c */ /* 0x000fe20005741670 */
[----:B------:R-:W-:Y:S01]  /*7460*/  @!P5 STG.E.U8 desc[UR16][R14.64+0x30], R121 ;  /* 0x000030790e00d986 */ /* 0x000fe2000c101110 */
[----:B------:R-:W-:Y:S01]  /*7470*/  F2FP.SATFINITE.E4M3.F32.PACK_AB_MERGE_C R103, RZ, R103, RZ ;  /* 0x00000067ff67723e */ /* 0x000fe200048070ff */
[-C--:B------:R-:W-:Y:S01]  /*7480*/  FMUL R92, R92, R8.reuse ;  /* 0x000000085c5c7220 */ /* 0x080fe20000400000 */
[----:B------:R-:W-:Y:S01]  /*7490*/  F2FP.SATFINITE.E4M3.F32.PACK_AB_MERGE_C R101, RZ, R101, RZ ;  /* 0x00000065ff65723e */ /* 0x000fe200048070ff */
[----:B------:R-:W-:Y:S01]  /*74a0*/  @!P6 STG.E.U8 desc[UR16][R14.64+0x31], R25 ;  /* 0x000031190e00e986 */ /* 0x000fe2000c101110 */
[----:B------:R-:W-:Y:S01]  /*74b0*/  F2FP.SATFINITE.E4M3.F32.PACK_AB_MERGE_C R97, RZ, R97, RZ ;  /* 0x00000061ff61723e */ /* 0x000fe200048070ff */
[-C--:B------:R-:W-:Y:S01]  /*74c0*/  FMUL R88, R88, R8.reuse ;  /* 0x0000000858587220 */ /* 0x080fe20000400000 */
[-C--:B------:R-:W-:Y:S01]  /*74d0*/  FMUL R95, R95, R8.reuse ;  /* 0x000000085f5f7220 */ /* 0x080fe20000400000 */
[----:B------:R-:W-:Y:S01]  /*74e0*/  @!P0 STG.E.U8 desc[UR16][R16.64+0x39], R27 ;  /* 0x0000391b10008986 */ /* 0x000fe2000c101110 */
[----:B------:R-:W-:Y:S01]  /*74f0*/  ISETP.GE.AND P0, PT, R34, 0x81, PT ;  /* 0x000000812200780c */ /* 0x000fe20003f06270 */
[----:B------:R-:W-:Y:S01]  /*7500*/  FMUL R93, R93, R8 ;  /* 0x000000085d5d7220 */ /* 0x000fe20000400000 */
[----:B0-----:R-:W-:Y:S01]  /*7510*/  F2FP.SATFINITE.E4M3.F32.PACK_AB_MERGE_C R7, RZ, R112, RZ ;  /* 0x00000070ff07723e */ /* 0x001fe200048070ff */
[----:B------:R0:W-:Y:S01]  /*7520*/  @!P1 STG.E.U8 desc[UR16][R16.64+0x38], R119 ;  /* 0x0000387710009986 */ /* 0x0001e2000c101110 */
[C---:B------:R-:W-:Y:S01]  /*7530*/  ISETP.LT.OR P6, PT, R33.reuse, 0x1, !P0 ;  /* 0x000000012100780c */ /* 0x040fe200047c1670 */
[-C--:B------:R-:W-:Y:S01]  /*7540*/  FMUL R90, R90, R8.reuse ;  /* 0x000000085a5a7220 */ /* 0x080fe20000400000 */
[----:B------:R-:W-:Y:S01]  /*7550*/  ISETP.LT.OR P5, PT, R33, 0x2, !P0 ;  /* 0x000000022100780c */ /* 0x000fe200047a1670 */
[----:B------:R-:W-:Y:S01]  /*7560*/  @!P4 STG.E.U8 desc[UR16][R14.64+0x38], R117 ;  /* 0x000038750e00c986 */ /* 0x000fe2000c101110 */
[----:B------:R-:W-:Y:S01]  /*7570*/  ISETP.GE.AND P1, PT, R34, 0x89, PT ;  /* 0x000000892200780c */ /* 0x000fe20003f26270 */
[-C--:B------:R-:W-:Y:S01]  /*7580*/  FMUL R23, R23, R8.reuse ;  /* 0x0000000817177220 */ /* 0x080fe20000400000 */
[----:B------:R-:W-:Y:S01]  /*7590*/  F2FP.SATFINITE.E4M3.F32.PACK_AB_MERGE_C R99, RZ, R99, RZ ;  /* 0x00000063ff63723e */ /* 0x000fe200048070ff */
[----:B------:R1:W-:Y:S01]  /*75a0*/  @!P2 STG.E.U8 desc[UR16][R14.64+0x39], R7 ;  /* 0x000039070e00a986 */ /* 0x0003e2000c101110 */
[----:B------:R-:W-:Y:S01]  /*75b0*/  ISETP.LT.OR P4, PT, R33, 0x1, !P1 ;  /* 0x000000012100780c */ /* 0x000fe20004f81670 */
[-C--:B------:R-:W-:Y:S01]  /*75c0*/  FMUL R91, R91, R8.reuse ;  /* 0x000000085b5b7220 */ /* 0x080fe20000400000 */
[----:B------:R-:W-:Y:S01]  /*75d0*/  ISETP.LT.OR P2, PT, R33, 0xa, !P0 ;  /* 0x0000000a2100780c */ /* 0x000fe20004741670 */
[----:B------:R-:W-:Y:S01]  /*75e0*/  FMUL R89, R89, R8 ;  /* 0x0000000859597220 */ /* 0x000fe20000400000 */
[----:B0-----:R-:W-:Y:S01]  /*75f0*/  F2FP.SATFINITE.E4M3.F32.PACK_AB_MERGE_C R17, RZ, R110, RZ ;  /* 0x0000006eff11723e */ /* 0x001fe200048070ff */
[----:B------:R-:W-:Y:S01]  /*7600*/  @!P6 STG.E.U8 desc[UR16][R12.64], R115 ;  /* 0x000000730c00e986 */ /* 0x000fe2000c101110 */
[C---:B------:R-:W-:Y:S01]  /*7610*/  ISETP.LT.OR P6, PT, R33.reuse, 0x2, !P1 ;  /* 0x000000022100780c */ /* 0x040fe20004fc1670 */
[-C--:B------:R-:W-:Y:S01]  /*7620*/  FMUL R22, R22, R8.reuse ;  /* 0x0000000816167220 */ /* 0x080fe20000400000 */
[----:B------:R-:W-:Y:S01]  /*7630*/  F2FP.SATFINITE.E4M3.F32.PACK_AB_MERGE_C R95, RZ, R95, RZ ;  /* 0x0000005fff5f723e */ /* 0x000fe200048070ff */
[----:B------:R-:W-:Y:S01]  /*7640*/  @!P5 STG.E.U8 desc[UR16][R12.64+0x1], R17 ;  /* 0x000001110c00d986 */ /* 0x000fe2000c101110 */
[----:B------:R-:W-:Y:S01]  /*7650*/  ISETP.LT.OR P5, PT, R33, 0x9, !P0 ;  /* 0x000000092100780c */ /* 0x000fe200047a1670 */
[----:B------:R-:W-:Y:S01]  /*7660*/  FMUL R19, R19, R8 ;  /* 0x0000000813137220 */ /* 0x000fe20000400000 */
[----:B-1----:R-:W-:Y:S01]  /*7670*/  F2FP.SATFINITE.E4M3.F32.PACK_AB_MERGE_C R7, RZ, R108, RZ ;  /* 0x0000006cff07723e */ /* 0x002fe200048070ff */
[----:B------:R-:W-:Y:S01]  /*7680*/  @!P4 STG.E.U8 desc[UR16][R10.64], R113 ;  /* 0x000000710a00c986 */ /* 0x000fe2000c101110 */
[----:B------:R-:W-:Y:S01]  /*7690*/  F2FP.SATFINITE.E4M3.F32.PACK_AB_MERGE_C R15, RZ, R106, RZ ;  /* 0x0000006aff0f723e */ /* 0x000fe200048070ff */
[-C--:B------:R-:W-:Y:S01]  /*76a0*/  FMUL R18, R18, R8.reuse ;  /* 0x0000000812127220 */ /* 0x080fe20000400000 */
[----:B------:R-:W-:Y:S01]  /*76b0*/  ISETP.LT.OR P4, PT, R33, 0x9, !P1 ;  /* 0x000000092100780c */ /* 0x000fe20004f81670 */
[-C--:B------:R-:W-:Y:S01]  /*76c0*/  FMUL R21, R21, R8.reuse ;  /* 0x0000000815157220 */ /* 0x080fe20000400000 */
[----:B------:R-:W-:Y:S01]  /*76d0*/  F2FP.SATFINITE.E4M3.F32.PACK_AB_MERGE_C R93, RZ, R93, RZ ;  /* 0x0000005dff5d723e */ /* 0x000fe200048070ff */
[----:B------:R0:W-:Y:S01]  /*76e0*/  @!P6 STG.E.U8 desc[UR16][R10.64+0x1], R7 ;  /* 0x000001070a00e986 */ /* 0x0001e2000c101110 */
[C---:B------:R-:W-:Y:S01]  /*76f0*/  ISETP.LT.OR P6, PT, R33.reuse, 0xa, !P1 ;  /* 0x0000000a2100780c */ /* 0x040fe20004fc1670 */
[----:B------:R-:W-:Y:S01]  /*7700*/  FMUL R20, R20, R8 ;  /* 0x0000000814147220 */ /* 0x000fe20000400000 */
[----:B------:R-:W-:Y:S01]  /*7710*/  F2FP.SATFINITE.E4M3.F32.PACK_AB_MERGE_C R23, RZ, R23, RZ ;  /* 0x00000017ff17723e */ /* 0x000fe200048070ff */
[----:B------:R1:W-:Y:S01]  /*7720*/  @!P2 STG.E.U8 desc[UR16][R12.64+0x9], R15 ;  /* 0x0000090f0c00a986 */ /* 0x0003e2000c101110 */
[----:B------:R-:W-:-:S02]  /*7730*/  ISETP.LT.OR P2, PT, R33, 0x12, !P0 ;  /* 0x000000122100780c */ /* 0x000fc40004741670 */
[----:B------:R-:W-:Y:S01]  /*7740*/  F2FP.SATFINITE.E4M3.F32.PACK_AB_MERGE_C R91, RZ, R91, RZ ;  /* 0x0000005bff5b723e */ /* 0x000fe200048070ff */
[----:B------:R-:W-:Y:S01]  /*7750*/  @!P5 STG.E.U8 desc[UR16][R12.64+0x8], R109 ;  /* 0x0000086d0c00d986 */ /* 0x000fe2000c101110 */
[C---:B------:R-:W-:Y:S02]  /*7760*/  ISETP.LT.OR P5, PT, R33.reuse, 0x11, !P0 ;  /* 0x000000112100780c */ /* 0x040fe400047a1670 */
[----:B------:R-:W-:Y:S01]  /*7770*/  F2FP.SATFINITE.E4M3.F32.PACK_AB_MERGE_C R89, RZ, R89, RZ ;  /* 0x00000059ff59723e */ /* 0x000fe200048070ff */
[----:B------:R-:W-:Y:S01]  /*7780*/  @!P4 STG.E.U8 desc[UR16][R10.64+0x8], R111 ;  /* 0x0000086f0a00c986 */ /* 0x000fe2000c101110 */
[----:B0-----:R-:W-:Y:S02]  /*7790*/  F2FP.SATFINITE.E4M3.F32.PACK_AB_MERGE_C R7, RZ, R104, RZ ;  /* 0x00000068ff07723e */ /* 0x001fe400048070ff */
[C---:B------:R-:W-:Y:S02]  /*77a0*/  ISETP.LT.OR P4, PT, R33.reuse, 0x11, !P1 ;  /* 0x000000112100780c */ /* 0x040fe40004f81670 */
[----:B-1----:R-:W-:Y:S01]  /*77b0*/  F2FP.SATFINITE.E4M3.F32.PACK_AB_MERGE_C R15, RZ, R100, RZ ;  /* 0x00000064ff0f723e */ /* 0x002fe200048070ff */
[----:B------:R0:W-:Y:S01]  /*77c0*/  @!P6 STG.E.U8 desc[UR16][R10.64+0x9], R7 ;  /* 0x000009070a00e986 */ /* 0x0001e2000c101110 */
[----:B------:R-:W-:-:S02]  /*77d0*/  ISETP.LT.OR P6, PT, R33, 0x12, !P1 ;  /* 0x000000122100780c */ /* 0x000fc40004fc1670 */
[----:B------:R-:W-:Y:S01]  /*77e0*/  F2FP.SATFINITE.E4M3.F32.PACK_AB_MERGE_C R19, RZ, R19, RZ ;  /* 0x00000013ff13723e */ /* 0x000fe200048070ff */
[----:B------:R1:W-:Y:S01]  /*77f0*/  @!P2 STG.E.U8 desc[UR16][R12.64+0x11], R15 ;  /* 0x0000110f0c00a986 */ /* 0x0003e2000c101110 */
[C---:B------:R-:W-:Y:S02]  /*7800*/  ISETP.LT.OR P2, PT, R33.reuse, 0x1a, !P0 ;  /* 0x0000001a2100780c */ /* 0x040fe40004741670 */
[----:B------:R-:W-:Y:S01]  /*7810*/  F2FP.SATFINITE.E4M3.F32.PACK_AB_MERGE_C R21, RZ, R21, RZ ;  /* 0x00000015ff15723e */ /* 0x000fe200048070ff */
[----:B------:R-:W-:Y:S01]  /*7820*/  @!P5 STG.E.U8 desc[UR16][R12.64+0x10], R107 ;  /* 0x0000106b0c00d986 */ /* 0x000fe2000c101110 */
[----:B------:R-:W-:Y:S02]  /*7830*/  ISETP.LT.OR P5, PT, R33, 0x19, !P0 ;  /* 0x000000192100780c */ /* 0x000fe400047a1670 */
[----:B------:R-:W-:Y:S01]  /*7840*/  F2FP.SATFINITE.E4M3.F32.PACK_AB_MERGE_C R17, RZ, R20, RZ ;  /* 0x00000014ff11723e */ /* 0x000fe200048070ff */
[----:B------:R-:W-:Y:S01]  /*7850*/  @!P4 STG.E.U8 desc[UR16][R10.64+0x10], R105 ;  /* 0x000010690a00c986 */ /* 0x000fe2000c101110 */
[----:B0-----:R-:W-:-:S02]  /*7860*/  F2FP.SATFINITE.E4M3.F32.PACK_AB_MERGE_C R7, RZ, R102, RZ ;  /* 0x00000066ff07723e */ /* 0x001fc400048070ff */
[C---:B------:R-:W-:Y:S02]  /*7870*/  ISETP.LT.OR P4, PT, R33.reuse, 0x19, !P1 ;  /* 0x000000192100780c */ /* 0x040fe40004f81670 */
[----:B-1----:R-:W-:Y:S01]  /*7880*/  F2FP.SATFINITE.E4M3.F32.PACK_AB_MERGE_C R15, RZ, R98, RZ ;  /* 0x00000062ff0f723e */ /* 0x002fe200048070ff */
[----:B------:R0:W-:Y:S01]  /*7890*/  @!P6 STG.E.U8 desc[UR16][R10.64+0x11], R7 ;  /* 0x000011070a00e986 */ /* 0x0001e2000c101110 */
[----:B------:R-:W-:-:S03]  /*78a0*/  ISETP.LT.OR P6, PT, R33, 0x1a, !P1 ;  /* 0x0000001a2100780c */ /* 0x000fc60004fc1670 */
[----:B------:R1:W-:Y:S01]  /*78b0*/  @!P2 STG.E.U8 desc[UR16][R12.64+0x19], R15 ;  /* 0x0000190f0c00a986 */ /* 0x0003e2000c101110 */
[----:B------:R-:W-:-:S03]  /*78c0*/  ISETP.LT.OR P2, PT, R33, 0x22, !P0 ;  /* 0x000000222100780c */ /* 0x000fc60004741670 */
[----:B------:R-:W-:Y:S01]  /*78d0*/  @!P5 STG.E.U8 desc[UR16][R12.64+0x18], R103 ;  /* 0x000018670c00d986 */ /* 0x000fe2000c101110 */
[C---:B------:R-:W-:Y:S02]  /*78e0*/  ISETP.LT.OR P5, PT, R33.reuse, 0x21, !P0 ;  /* 0x000000212100780c */ /* 0x040fe400047a1670 */
[----:B0-----:R-:W-:Y:S01]  /*78f0*/  F2FP.SATFINITE.E4M3.F32.PACK_AB_MERGE_C R7, RZ, R96, RZ ;  /* 0x00000060ff07723e */ /* 0x001fe200048070ff */
[----:B------:R-:W-:Y:S01]  /*7900*/  @!P4 STG.E.U8 desc[UR16][R10.64+0x18], R101 ;  /* 0x000018650a00c986 */ /* 0x000fe2000c101110 */
        /* <DEDUP_REMOVED lines=25> */
[C---:B------:R-:W-:Y:S02]  /*7aa0*/  ISETP.LT.OR P2, PT, R33.reuse, 0x39, !P0 ;  /* 0x000000392100780c */ /* 0x040fe40004741670 */
[C---:B------:R-:W-:Y:S01]  /*7ab0*/  ISETP.LT.OR P0, PT, R33.reuse, 0x3a, !P0 ;  /* 0x0000003a2100780c */ /* 0x040fe20004701670 */
[----:B------:R1:W-:Y:S01]  /*7ac0*/  @!P5 STG.E.U8 desc[UR16][R12.64+0x30], R91 ;  /* 0x0000305b0c00d986 */ /* 0x0003e2000c101110 */
[C---:B------:R-:W-:Y:S02]  /*7ad0*/  ISETP.LT.OR P5, PT, R33.reuse, 0x39, !P1 ;  /* 0x000000392100780c */ /* 0x040fe40004fa1670 */
[----:B------:R-:W-:Y:S01]  /*7ae0*/  ISETP.LT.OR P1, PT, R33, 0x3a, !P1 ;  /* 0x0000003a2100780c */ /* 0x000fe20004f21670 */
[----:B------:R1:W-:Y:S01]  /*7af0*/  @!P4 STG.E.U8 desc[UR16][R10.64+0x30], R89 ;  /* 0x000030590a00c986 */ /* 0x0003e2000c101110 */
[----:B0-----:R-:W-:-:S05]  /*7b00*/  F2FP.SATFINITE.E4M3.F32.PACK_AB_MERGE_C R7, RZ, R22, RZ ;  /* 0x00000016ff07723e */ /* 0x001fca00048070ff */
[----:B------:R1:W-:Y:S04]  /*7b10*/  @!P6 STG.E.U8 desc[UR16][R10.64+0x31], R7 ;  /* 0x000031070a00e986 */ /* 0x0003e8000c101110 */
[----:B------:R1:W-:Y:S04]  /*7b20*/  @!P2 STG.E.U8 desc[UR16][R12.64+0x38], R19 ;  /* 0x000038130c00a986 */ /* 0x0003e8000c101110 */
[----:B------:R1:W-:Y:S04]  /*7b30*/  @!P0 STG.E.U8 desc[UR16][R12.64+0x39], R15 ;  /* 0x0000390f0c008986 */ /* 0x0003e8000c101110 */
[----:B------:R1:W-:Y:S04]  /*7b40*/  @!P5 STG.E.U8 desc[UR16][R10.64+0x38], R21 ;  /* 0x000038150a00d986 */ /* 0x0003e8000c101110 */
[----:B------:R1:W-:Y:S02]  /*7b50*/  @!P1 STG.E.U8 desc[UR16][R10.64+0x39], R17 ;  /* 0x000039110a009986 */ /* 0x0003e4000c101110 */
.L_x_168:
[----:B------:R-:W-:Y:S05]  /*7b60*/  BSYNC B0 ;  /* 0x0000000000007941 */ /* 0x000fea0003800000 */
.L_x_38:
[----:B------:R-:W-:Y:S01]  /*7b70*/  ULDC UR6, c[0x0][0xc] ;  /* 0x0000030000067ab9 */ /* 0x000fe20000000800 */
[----:B------:R-:W-:Y:S01]  /*7b80*/  ULDC UR7, c[0x0][0x10] ;  /* 0x0000040000077ab9 */ /* 0x000fe20000000800 */
[----:B01---5:R-:W0:Y:S01]  /*7b90*/  LDC R7, c[0x0][0x14] ;  /* 0x00000500ff077b82 */ /* 0x023e220000000800 */
[----:B------:R-:W-:Y:S01]  /*7ba0*/  UIMAD.WIDE.U32 UR6, UR6, UR7, URZ ;  /* 0x00000007060672a5 */ /* 0x000fe2000f8e003f */
[----:B------:R-:W-:Y:S01]  /*7bb0*/  PRMT R10, RZ, 0x7610, R10 ;  /* 0x00007610ff0a7816 */ /* 0x000fe2000000000a */
[----:B------:R-:W-:-:S04]  /*7bc0*/  IMAD.MOV.U32 R11, RZ, RZ, -0x1 ;  /* 0xffffffffff0b7424 */ /* 0x000fc800078e00ff */
[----:B0-----:R-:W-:-:S04]  /*7bd0*/  IMAD.WIDE.U32 R2, R7, UR6, R2 ;  /* 0x0000000607027c25 */ /* 0x001fc8000f8e0002 */
[----:B------:R-:W-:Y:S01]  /*7be0*/  IMAD R7, R7, UR7, RZ ;  /* 0x0000000707077c24 */ /* 0x000fe2000f8e02ff */
[----:B------:R-:W-:Y:S02]  /*7bf0*/  ULDC.64 UR6, c[0x0][0x650] ;  /* 0x0001940000067ab9 */ /* 0x000fe40000000a00 */
[----:B------:R-:W-:Y:S01]  /*7c00*/  ISETP.GE.U32.AND P0, PT, R2, UR6, PT ;  /* 0x0000000602007c0c */ /* 0x000fe2000bf06070 */
[----:B------:R-:W-:Y:S02]  /*7c10*/  IMAD.IADD R3, R3, 0x1, R7 ;  /* 0x0000000103037824 */ /* 0x000fe400078e0207 */
[----:B------:R-:W-:-:S03]  /*7c20*/  IMAD.MOV.U32 R7, RZ, RZ, -0x1 ;  /* 0xffffffffff077424 */ /* 0x000fc600078e00ff */
[----:B------:R-:W-:-:S13]  /*7c30*/  ISETP.GE.U32.AND.EX P0, PT, R3, UR7, PT, P0 ;  /* 0x0000000703007c0c */ /* 0x000fda000bf06100 */
[----:B------:R-:W-:Y:S05]  /*7c40*/  @P0 BRA `(.L_x_169) ;  /* 0x0000000400600947 */ /* 0x000fea0003800000 */
[----:B------:R-:W0:Y:S01]  /*7c50*/  S2R R22, SR_CTAID.X ;  /* 0x0000000000167919 */ /* 0x000e220000002500 */
[----:B------:R-:W1:Y:S01]  /*7c60*/  LDC.64 R16, c[0x0][0x628] ;  /* 0x00018a00ff107b82 */ /* 0x000e620000000a00 */
[----:B------:R-:W-:Y:S01]  /*7c70*/  ULDC UR6, c[0x0][0x150] ;  /* 0x0000540000067ab9 */ /* 0x000fe20000000800 */
[----:B--234-:R-:W-:Y:S01]  /*7c80*/  IMAD.MOV.U32 R14, RZ, RZ, R2 ;  /* 0x000000ffff0e7224 */ /* 0x01cfe200078e0002 */
[----:B------:R-:W2:Y:S01]  /*7c90*/  S2R R24, SR_CTAID.Y ;  /* 0x0000000000187919 */ /* 0x000ea20000002600 */
[----:B------:R-:W-:-:S04]  /*7ca0*/  IMAD.MOV.U32 R15, RZ, RZ, R3 ;  /* 0x000000ffff0f7224 */ /* 0x000fc800078e0003 */
[----:B------:R-:W3:Y:S08]  /*7cb0*/  LDC R25, c[0x0][0x144] ;  /* 0x00005100ff197b82 */ /* 0x000ef00000000800 */
[----:B------:R-:W4:Y:S08]  /*7cc0*/  LDC R18, c[0x0][0x630] ;  /* 0x00018c00ff127b82 */ /* 0x000f300000000800 */
[----:B------:R-:W2:Y:S01]  /*7cd0*/  LDC.64 R20, c[0x0][0x620] ;  /* 0x00018800ff147b82 */ /* 0x000ea20000000a00 */
[----:B-1----:R-:W-:-:S04]  /*7ce0*/  ISETP.NE.U32.AND P0, PT, R16, RZ, PT ;  /* 0x000000ff1000720c */ /* 0x002fc80003f05070 */
[----:B------:R-:W-:Y:S02]  /*7cf0*/  ISETP.NE.AND.EX P0, PT, R17, RZ, PT, P0 ;  /* 0x000000ff1100720c */ /* 0x000fe40003f05300 */
[----:B0-----:R-:W-:-:S05]  /*7d00*/  I2FP.F32.U32 R7, R22 ;  /* 0x0000001600077245 */ /* 0x001fca0000201000 */
[----:B------:R-:W-:-:S04]  /*7d10*/  FMUL R7, R7, UR6 ;  /* 0x0000000607077c20 */ /* 0x000fc80008400000 */
[----:B------:R0:W1:Y:S02]  /*7d20*/  F2I.U32.TRUNC.NTZ R23, R7 ;  /* 0x0000000700177305 */ /* 0x000064000020f000 */
[----:B---34-:R-:W-:Y:S05]  /*7d30*/  @!P0 BRA `(.L_x_170) ;  /* 0x0000000000288947 */ /* 0x018fea0003800000 */
[----:B0-----:R-:W0:Y:S02]  /*7d40*/  LDC R7, c[0x0][0x634] ;  /* 0x00018d00ff077b82 */ /* 0x001e240000000800 */
        /* <DEDUP_REMOVED lines=9> */
.L_x_170:
[-CC-:B------:R-:W-:Y:S01]  /*7de0*/  SHF.R.U64 R19, R14, R18.reuse, R15.reuse ;  /* 0x000000120e137219 */ /* 0x180fe2000000120f */
[----:B------:R-:W3:Y:S01]  /*7df0*/  LDC.64 R30, c[0x0][0x640] ;  /* 0x00019000ff1e7b82 */ /* 0x000ee20000000a00 */
[----:B0-----:R-:W-:Y:S01]  /*7e00*/  SHF.R.U32.HI R7, RZ, R18, R15 ;  /* 0x00000012ff077219 */ /* 0x001fe2000001160f */
[----:B-1----:R-:W-:Y:S01]  /*7e10*/  IMAD.MOV R23, RZ, RZ, -R23 ;  /* 0x000000ffff177224 */ /* 0x002fe200078e0a17 */
[----:B------:R-:W-:Y:S01]  /*7e20*/  IADD3 R13, P0, RZ, -R19, RZ ;  /* 0x80000013ff0d7210 */ /* 0x000fe20007f1e0ff */
[----:B------:R-:W-:Y:S02]  /*7e30*/  ULDC UR6, c[0x0][0x154] ;  /* 0x0000550000067ab9 */ /* 0x000fe40000000800 */
[----:B------:R-:W-:Y:S02]  /*7e40*/  IMAD R25, R25, R23, R22 ;  /* 0x0000001719197224 */ /* 0x000fe400078e0216 */
[----:B------:R-:W0:Y:S01]  /*7e50*/  LDC R14, c[0x0][0x618] ;  /* 0x00018600ff0e7b82 */ /* 0x000e220000000800 */
[----:B------:R-:W-:-:S02]  /*7e60*/  IMAD.X R7, RZ, RZ, ~R7, P0 ;  /* 0x000000ffff077224 */ /* 0x000fc400000e0e07 */
[----:B--2---:R-:W-:-:S04]  /*7e70*/  IMAD.WIDE.U32 R10, R13, R20, R2 ;  /* 0x000000140d0a7225 */ /* 0x004fc800078e0002 */
[----:B------:R-:W-:Y:S01]  /*7e80*/  IMAD R12, R7, R20, RZ ;  /* 0x00000014070c7224 */ /* 0x000fe200078e02ff */
[----:B------:R-:W1:Y:S03]  /*7e90*/  LDC R26, c[0x0][0x608] ;  /* 0x00018200ff1a7b82 */ /* 0x000e660000000800 */
[----:B------:R-:W-:Y:S02]  /*7ea0*/  IMAD R7, R13, R21, R12 ;  /* 0x000000150d077224 */ /* 0x000fe400078e020c */
[----:B------:R-:W-:Y:S02]  /*7eb0*/  IMAD.MOV.U32 R13, RZ, RZ, 0x1 ;  /* 0x00000001ff0d7424 */ /* 0x000fe400078e00ff */
[----:B------:R-:W-:Y:S01]  /*7ec0*/  IMAD.IADD R7, R11, 0x1, R7 ;  /* 0x000000010b077824 */ /* 0x000fe200078e0207 */
[----:B------:R-:W2:Y:S01]  /*7ed0*/  LDC R28, c[0x0][0x658] ;  /* 0x00019600ff1c7b82 */ /* 0x000ea20000000800 */
[----:B------:R-:W-:-:S02]  /*7ee0*/  I2FP.F32.U32 R11, R24 ;  /* 0x00000018000b7245 */ /* 0x000fc40000201000 */
[----:B---3--:R-:W-:-:S03]  /*7ef0*/  ISETP.NE.U32.AND P0, PT, R30, RZ, PT ;  /* 0x000000ff1e00720c */ /* 0x008fc60003f05070 */
[----:B------:R-:W-:Y:S01]  /*7f00*/  FMUL R12, R11, UR6 ;  /* 0x000000060b0c7c20 */ /* 0x000fe20008400000 */
[----:B------:R-:W-:Y:S01]  /*7f10*/  ISETP.NE.AND.EX P0, PT, R31, RZ, PT, P0 ;  /* 0x000000ff1f00720c */ /* 0x000fe20003f05300 */
[----:B------:R-:W3:Y:S01]  /*7f20*/  LDC R23, c[0x0][0x148] ;  /* 0x00005200ff177b82 */ /* 0x000ee20000000800 */
[-CC-:B0-----:R-:W-:Y:S01]  /*7f30*/  SHF.R.U64 R18, R10, R14.reuse, R7.reuse ;  /* 0x0000000e0a127219 */ /* 0x181fe20000001207 */
[----:B------:R0:W4:Y:S01]  /*7f40*/  F2I.U32.TRUNC.NTZ R20, R12 ;  /* 0x0000000c00147305 */ /* 0x000122000020f000 */
[----:B------:R-:W-:Y:S01]  /*7f50*/  SHF.R.U32.HI R7, RZ, R14, R7 ;  /* 0x0000000eff077219 */ /* 0x000fe20000011607 */
[----:B------:R-:W-:-:S04]  /*7f60*/  IMAD.MOV.U32 R11, RZ, RZ, -0x1 ;  /* 0xffffffffff0b7424 */ /* 0x000fc800078e00ff */
[----:B------:R-:W0:Y:S01]  /*7f70*/  LDC R22, c[0x0][0x600] ;  /* 0x00018000ff167b82 */ /* 0x000e220000000800 */
[-CC-:B-1----:R-:W-:Y:S02]  /*7f80*/  SHF.R.U64 R16, R18, R26.reuse, R7.reuse ;  /* 0x0000001a12107219 */ /* 0x182fe40000001207 */
[----:B------:R-:W-:-:S05]  /*7f90*/  SHF.R.U32.HI R7, RZ, R26, R7 ;  /* 0x0000001aff077219 */ /* 0x000fca0000011607 */
[----:B------:R-:W1:Y:S01]  /*7fa0*/  LDC R29, c[0x0][0x648] ;  /* 0x00019200ff1d7b82 */ /* 0x000e620000000800 */
[-C--:B--2---:R-:W-:Y:S02]  /*7fb0*/  SHF.L.U32 R10, R11, R28.reuse, RZ ;  /* 0x0000001c0b0a7219 */ /* 0x084fe400000006ff */
[-CC-:B------:R-:W-:Y:S02]  /*7fc0*/  SHF.R.U64 R21, R16, R28.reuse, R7.reuse ;  /* 0x0000001c10157219 */ /* 0x180fe40000001207 */
[----:B------:R-:W-:Y:S02]  /*7fd0*/  SHF.R.U32.HI R11, RZ, R28, R7 ;  /* 0x0000001cff0b7219 */ /* 0x000fe40000011607 */
[----:B------:R-:W-:Y:S01]  /*7fe0*/  LOP3.LUT R27, RZ, R10, RZ, 0x33, !PT ;  /* 0x0000000aff1b7212 */ /* 0x000fe200078e33ff */
[----:B------:R-:W2:Y:S01]  /*7ff0*/  LDC R33, c[0x0][0x638] ;  /* 0x00018e00ff217b82 */ /* 0x000ea20000000800 */
[----:B------:R-:W-:Y:S01]  /*8000*/  SHF.L.U32 R28, R13, R28, RZ ;  /* 0x0000001c0d1c7219 */ /* 0x000fe200000006ff */
[----:B------:R-:W-:-:S06]  /*8010*/  IMAD.MOV.U32 R10, RZ, RZ, R21 ;  /* 0x000000ffff0a7224 */ /* 0x000fcc00078e0015 */
[----:B------:R-:W0:Y:S01]  /*8020*/  LDC R34, c[0x0][0x610] ;  /* 0x00018400ff227b82 */ /* 0x000e220000000800 */
[----:B----4-:R-:W-:Y:S05]  /*8030*/  @!P0 BRA `(.L_x_171) ;  /* 0x0000000000288947 */ /* 0x010fea0003800000 */
[----:B------:R-:W4:Y:S02]  /*8040*/  LDC R10, c[0x0][0x64c] ;  /* 0x00019300ff0a7b82 */ /* 0x000f240000000800 */
[----:B----4-:R-:W-:-:S05]  /*8050*/  IADD3 R7, P0, R21, R10, RZ ;  /* 0x0000000a15077210 */ /* 0x010fca0007f1e0ff */
[----:B------:R-:W-:-:S04]  /*8060*/  IMAD.X R17, RZ, RZ, R11, P0 ;  /* 0x000000ffff117224 */ /* 0x000fc800000e060b */
[----:B------:R-:W-:-:S04]  /*8070*/  IMAD.WIDE.U32 R10, R17, R30, RZ ;  /* 0x0000001e110a7225 */ /* 0x000fc800078e00ff */
[----:B0-----:R-:W-:-:S04]  /*8080*/  IMAD.WIDE.U32 R12, P0, R7, R31, R10 ;  /* 0x0000001f070c7225 */ /* 0x001fc8000780000a */
[----:B------:R-:W-:-:S04]  /*8090*/  IMAD.WIDE.U32 R10, R7, R30, RZ ;  /* 0x0000001e070a7225 */ /* 0x000fc800078e00ff */
[----:B------:R-:W-:Y:S01]  /*80a0*/  IMAD.X R15, RZ, RZ, RZ, P0 ;  /* 0x000000ffff0f7224 */ /* 0x000fe200000e06ff */
[----:B------:R-:W-:Y:S01]  /*80b0*/  IADD3 RZ, P0, R11, R12, RZ ;  /* 0x0000000c0bff7210 */ /* 0x000fe20007f1e0ff */
[----:B------:R-:W-:-:S04]  /*80c0*/  IMAD.MOV.U32 R14, RZ, RZ, R13 ;  /* 0x000000ffff0e7224 */ /* 0x000fc800078e000d */
[----:B------:R-:W-:-:S08]  /*80d0*/  IMAD.WIDE.U32.X R10, R17, R31, R14, P0 ;  /* 0x0000001f110a7225 */ /* 0x000fd000000e040e */
.L_x_171:
[----:B-1----:R-:W-:Y:S01]  /*80e0*/  SHF.R.U64 R7, R10, R29, R11 ;  /* 0x0000001d0a077219 */ /* 0x002fe2000000120b */
[----:B0-----:R-:W-:Y:S01]  /*80f0*/  VIADD R11, R22, 0xffffffff ;  /* 0xffffffff160b7836 */ /* 0x001fe20000000000 */
[----:B------:R-:W-:Y:S01]  /*8100*/  LOP3.LUT R32, R16, R27, RZ, 0xc0, !PT ;  /* 0x0000001b10207212 */ /* 0x000fe200078ec0ff */
[----:B------:R-:W-:Y:S02]  /*8110*/  IMAD.MOV R20, RZ, RZ, -R20 ;  /* 0x000000ffff147224 */ /* 0x000fe400078e0a14 */
[----:B------:R-:W-:Y:S01]  /*8120*/  IMAD.MOV R10, RZ, RZ, -R7 ;  /* 0x000000ffff0a7224 */ /* 0x000fe200078e0a07 */
[----:B------:R-:W-:Y:S01]  /*8130*/  LOP3.LUT R18, R18, R11, RZ, 0xc0, !PT ;  /* 0x0000000b12127212 */ /* 0x000fe200078ec0ff */
[----:B------:R-:W-:Y:S02]  /*8140*/  IMAD R32, R28, R7, R32 ;  /* 0x000000071c207224 */ /* 0x000fe400078e0220 */
[----:B---3--:R-:W-:Y:S02]  /*8150*/  @P3 IMAD R25, R23, R20, R24 ;  /* 0x0000001417193224 */ /* 0x008fe400078e0218 */
[----:B--2---:R-:W-:-:S02]  /*8160*/  IMAD R7, R10, R33, R21 ;  /* 0x000000210a077224 */ /* 0x004fc400078e0215 */
[----:B------:R-:W-:Y:S02]  /*8170*/  IMAD R32, R32, R34, R25 ;  /* 0x0000002220207224 */ /* 0x000fe400078e0219 */
[----:B------:R-:W-:Y:S02]  /*8180*/  IMAD R7, R7, R22, R18 ;  /* 0x0000001607077224 */ /* 0x000fe400078e0212 */
[----:B------:R-:W-:-:S03]  /*8190*/  IMAD.MOV.U32 R10, RZ, RZ, 0x1 ;  /* 0x00000001ff0a7424 */ /* 0x000fc600078e00ff */
[----:B------:R-:W-:Y:S02]  /*81a0*/  SEL R11, R7, R32, !P3 ;  /* 0x00000020070b7207 */ /* 0x000fe40005800000 */
[----:B------:R-:W-:Y:S01]  /*81b0*/  SEL R32, R32, R7, !P3 ;  /* 0x0000000720207207 */ /* 0x000fe20005800000 */
[----:B------:R-:W-:-:S07]  /*81c0*/  IMAD.MOV.U32 R7, RZ, RZ, R19 ;  /* 0x000000ffff077224 */ /* 0x000fce00078e0013 */
.L_x_169:
[----:B------:R-:W-:Y:S01]  /*81d0*/  LOP3.LUT P0, RZ, R10, 0xff, RZ, 0xc0, !PT ;  /* 0x000000ff0aff7812 */ /* 0x000fe2000780c0ff */
[----:B------:R-:W-:-:S12]  /*81e0*/  IMAD.MOV.U32 R10, RZ, RZ, R32 ;  /* 0x000000ffff0a7224 */ /* 0x000fd800078e0020 */
[----:B------:R-:W-:Y:S05]  /*81f0*/  @P0 BRA `(.L_x_172) ;  /* 0xffffff9000380947 */ /* 0x000fea000383ffff */
[----:B------:R-:W-:Y:S05]  /*8200*/  EXIT ;  /* 0x000000000000794d */ /* 0x000fea0003800000 */
.L_x_8:
[----:B0-----:R-:W-:Y:S01]  /*8210*/  ULDC.64 UR4, c[0x0][0x650] ;  /* 0x0001940000047ab9 */ /* 0x001fe20000000a00 */
        /* <DEDUP_REMOVED lines=25> */
.L_x_174:
[----:B------:R-:W0:Y:S01]  /*83b0*/  LDC.64 R28, c[0x0][0x640] ;  /* 0x00019000ff1c7b82 */ /* 0x000e220000000a00 */
[-CC-:B------:R-:W-:Y:S01]  /*83c0*/  SHF.R.U64 R21, R16, R6.reuse, R17.reuse ;  /* 0x0000000610157219 */ /* 0x180fe20000001211 */
[----:B------:R-:W-:Y:S01]  /*83d0*/  IMAD.MOV.U32 R31, RZ, RZ, 0x1 ;  /* 0x00000001ff1f7424 */ /* 0x000fe200078e00ff */
[----:B------:R-:W-:Y:S02]  /*83e0*/  SHF.R.U32.HI R5, RZ, R6, R17 ;  /* 0x00000006ff057219 */ /* 0x000fe40000011611 */
        /* <DEDUP_REMOVED lines=9> */
[----:B0-----:R-:W-:Y:S01]  /*8480*/  ISETP.NE.U32.AND P0, PT, R28, RZ, PT ;  /* 0x000000ff1c00720c */ /* 0x001fe20003f05070 */
[----:B------:R-:W-:-:S03]  /*8490*/  IMAD.MOV.U32 R11, RZ, RZ, -0x1 ;  /* 0xffffffffff0b7424 */ /* 0x000fc600078e00ff */
[----:B------:R-:W-:Y:S02]  /*84a0*/  ISETP.NE.AND.EX P0, PT, R29, RZ, PT, P0 ;  /* 0x000000ff1d00720c */ /* 0x000fe40003f05300 */
[----:B------:R-:W0:Y:S01]  /*84b0*/  LDC R24, c[0x0][0x600] ;  /* 0x00018000ff187b82 */ /* 0x000e220000000800 */
[-CC-:B-1----:R-:W-:Y:S02]  /*84c0*/  SHF.R.U64 R18, R10, R14.reuse, R5.reuse ;  /* 0x0000000e0a127219 */ /* 0x182fe40000001205 */
[----:B------:R-:W-:-:S05]  /*84d0*/  SHF.R.U32.HI R5, RZ, R14, R5 ;  /* 0x0000000eff057219 */ /* 0x000fca0000011605 */
        /* <DEDUP_REMOVED lines=21> */
.L_x_175:
[----:B-1----:R-:W-:Y:S01]  /*8630*/  SHF.R.U64 R6, R10, R25, R11 ;  /* 0x000000190a067219 */ /* 0x002fe2000000120b */
[----:B0-----:R-:W-:Y:S01]  /*8640*/  VIADD R11, R24, 0xffffffff ;  /* 0xffffffff180b7836 */ /* 0x001fe20000000000 */
[----:B------:R-:W-:Y:S01]  /*8650*/  SHF.L.U32 R9, R31, R26, RZ ;  /* 0x0000001a1f097219 */ /* 0x000fe200000006ff */
[----:B------:R-:W-:Y:S01]  /*8660*/  @P3 IMAD R12, R13, R20, R8 ;  /* 0x000000140d0c3224 */ /* 0x000fe200078e0208 */
[----:B------:R-:W-:Y:S01]  /*8670*/  LOP3.LUT R5, R22, R33, RZ, 0xc0, !PT ;  /* 0x0000002116057212 */ /* 0x000fe200078ec0ff */
[----:B------:R-:W-:Y:S01]  /*8680*/  IMAD.MOV R10, RZ, RZ, -R6 ;  /* 0x000000ffff0a7224 */ /* 0x000fe200078e0a06 */
[----:B------:R-:W-:Y:S01]  /*8690*/  LOP3.LUT R18, R18, R11, RZ, 0xc0, !PT ;  /* 0x0000000b12127212 */ /* 0x000fe200078ec0ff */
[----:B------:R-:W-:Y:S02]  /*86a0*/  IMAD.MOV.U32 R16, RZ, RZ, R21 ;  /* 0x000000ffff107224 */ /* 0x000fe400078e0015 */
[----:B------:R-:W-:Y:S02]  /*86b0*/  IMAD R9, R9, R6, R5 ;  /* 0x0000000609097224 */ /* 0x000fe400078e0205 */
[----:B--2---:R-:W-:-:S02]  /*86c0*/  IMAD R5, R10, R27, R23 ;  /* 0x0000001b0a057224 */ /* 0x004fc400078e0217 */
[----:B---3--:R-:W-:Y:S02]  /*86d0*/  IMAD R12, R9, R30, R12 ;  /* 0x0000001e090c7224 */ /* 0x008fe400078e020c */
[----:B------:R-:W-:Y:S02]  /*86e0*/  IMAD.MOV.U32 R6, RZ, RZ, 0x1 ;  /* 0x00000001ff067424 */ /* 0x000fe400078e00ff */
[----:B------:R-:W-:-:S03]  /*86f0*/  IMAD R9, R5, R24, R18 ;  /* 0x0000001805097224 */ /* 0x000fc600078e0212 */
[----:B------:R-:W-:Y:S02]  /*8700*/  PRMT R5, R6, 0x7610, R5 ;  /* 0x0000761006057816 */ /* 0x000fe40000000005 */
[----:B------:R-:W-:Y:S02]  /*8710*/  SEL R6, R9, R12, !P3 ;  /* 0x0000000c09067207 */ /* 0x000fe40005800000 */
[----:B------:R-:W-:-:S07]  /*8720*/  SEL R18, R12, R9, !P3 ;  /* 0x000000090c127207 */ /* 0x000fce0005800000 */
.L_x_173:
[----:B------:R-:W-:-:S08]  /*8730*/  NOP ;  /* 0x0000000000007918 */ /* 0x000fd00000000000 */
[----:B------:R-:W0:-:S00]  /*8740*/  USETMAXREG.DEALLOC.CTAPOOL 0x28 ;  /* 0x00000028000079c8 */ /* 0x000e0000080e0500 */
[----:B0-----:R-:W-:-:S13]  /*8750*/  ISETP.NE.AND P0, PT, R7, RZ, PT ;  /* 0x000000ff0700720c */ /* 0x001fda0003f05270 */
[----:B------:R-:W-:Y:S05]  /*8760*/  @P0 EXIT ;  /* 0x000000000000094d */ /* 0x000fea0003800000 */
[----:B------:R-:W-:Y:S01]  /*8770*/  LOP3.LUT P0, RZ, R5, 0xff, RZ, 0xc0, !PT ;  /* 0x000000ff05ff7812 */ /* 0x000fe2000780c0ff */
[----:B------:R-:W-:Y:S02]  /*8780*/  IMAD.MOV.U32 R5, RZ, RZ, 0x1 ;  /* 0x00000001ff057424 */ /* 0x000fe400078e00ff */
[----:B------:R-:W-:-:S10]  /*8790*/  IMAD.MOV.U32 R17, RZ, RZ, RZ ;  /* 0x000000ffff117224 */ /* 0x000fd400078e00ff */
[----:B------:R-:W-:Y:S05]  /*87a0*/  @!P0 BRA `(.L_x_176) ;  /* 0x0000000c003c8947 */ /* 0x000fea0003800000 */
[----:B------:R-:W0:Y:S01]  /*87b0*/  LDC R5, c[0x0][0x28c] ;  /* 0x0000a300ff057b82 */ /* 0x000e220000000800 */
[----:B------:R-:W1:Y:S01]  /*87c0*/  S2R R12, SR_CgaCtaId ;  /* 0x00000000000c7919 */ /* 0x000e620000008800 */
[----:B------:R-:W-:Y:S01]  /*87d0*/  ULDC UR5, c[0x0][0x658] ;  /* 0x0001960000057ab9 */ /* 0x000fe20000000800 */
[----:B------:R-:W-:Y:S01]  /*87e0*/  UMOV UR7, 0xffffffff ;  /* 0xffffffff00077882 */ /* 0x000fe20000000000 */
[----:B------:R-:W-:Y:S01]  /*87f0*/  ULDC UR6, c[0x0][0xc] ;  /* 0x0000030000067ab9 */ /* 0x000fe20000000800 */
[----:B------:R-:W-:Y:S01]  /*8800*/  USHF.L.U32 UR8, UR7, UR5, URZ ;  /* 0x0000000507087299 */ /* 0x000fe2000800063f */
[----:B------:R-:W-:Y:S01]  /*8810*/  BSSY B0, `(.L_x_176) ;  /* 0x00000c8000007945 */ /* 0x000fe20003800000 */
[----:B------:R-:W-:Y:S01]  /*8820*/  UMOV UR9, 0x1 ;  /* 0x0000000100097882 */ /* 0x000fe20000000000 */
[----:B------:R-:W-:Y:S01]  /*8830*/  ULDC UR7, c[0x0][0x10] ;  /* 0x0000040000077ab9 */ /* 0x000fe20000000800 */
[----:B------:R-:W-:Y:S01]  /*8840*/  USHF.L.U32 UR18, UR9, UR5, URZ ;  /* 0x0000000509127299 */ /* 0x000fe2000800063f */
[----:B------:R-:W-:Y:S01]  /*8850*/  IMAD.MOV.U32 R14, RZ, RZ, 0x1 ;  /* 0x00000001ff0e7424 */ /* 0x000fe200078e00ff */
[----:B------:R-:W-:Y:S01]  /*8860*/  UIMAD.WIDE.U32 UR6, UR6, UR7, URZ ;  /* 0x00000007060672a5 */ /* 0x000fe2000f8e003f */
[----:B------:R-:W-:Y:S01]  /*8870*/  LOP3.LUT R15, R4, 0x2, RZ, 0xfc, !PT ;  /* 0x00000002040f7812 */ /* 0x000fe200078efcff */
[----:B------:R-:W-:Y:S01]  /*8880*/  ULDC UR5, c[0x0][0x14] ;  /* 0x0000050000057ab9 */ /* 0x000fe20000000800 */
[----:B------:R-:W-:Y:S01]  /*8890*/  IMAD.MOV.U32 R17, RZ, RZ, RZ ;  /* 0x000000ffff117224 */ /* 0x000fe200078e00ff */
[----:B------:R-:W-:-:S02]  /*88a0*/  UIMAD.WIDE.U32 UR20, UR6, UR5, URZ ;  /* 0x00000005061472a5 */ /* 0x000fc4000f8e003f */
[----:B------:R-:W-:Y:S01]  /*88b0*/  UIMAD UR13, UR7, UR5, URZ ;  /* 0x00000005070d72a4 */ /* 0x000fe2000f8e023f */
[----:B------:R-:W-:Y:S01]  /*88c0*/  ULDC UR4, c[0x0][0x600] ;  /* 0x0001800000047ab9 */ /* 0x000fe20000000800 */
[----:B------:R-:W-:Y:S02]  /*88d0*/  ULOP3.LUT UR17, URZ, UR8, URZ, 0x33, !UPT ;  /* 0x000000083f117292 */ /* 0x000fe4000f8e333f */
[----:B------:R-:W-:Y:S01]  /*88e0*/  UIADD3 UR4, UR4, -0x1, URZ ;  /* 0xffffffff04047890 */ /* 0x000fe2000fffe03f */
[----:B0-----:R-:W-:Y:S01]  /*88f0*/  VIADD R5, R5, 0x3f ;  /* 0x0000003f05057836 */ /* 0x001fe20000000000 */
[----:B------:R-:W-:Y:S01]  /*8900*/  UIADD3 UR13, UR21, UR13, URZ ;  /* 0x0000000d150d7290 */ /* 0x000fe2000fffe03f */
[----:B------:R-:W-:-:S03]  /*8910*/  ULDC.64 UR22, c[0x0][0x198] ;  /* 0x0000660000167ab9 */ /* 0x000fc60000000a00 */
[----:B------:R-:W-:-:S04]  /*8920*/  SHF.R.S32.HI R8, RZ, 0x1f, R5 ;  /* 0x0000001fff087819 */ /* 0x000fc80000011405 */
[----:B------:R-:W-:Y:S01]  /*8930*/  LEA.HI R8, R8, R5, RZ, 0x6 ;  /* 0x0000000508087211 */ /* 0x000fe200078f30ff */
[C---:B-1----:R-:W-:Y:S02]  /*8940*/  IMAD.SHL.U32 R11, R12.reuse, 0x8, RZ ;  /* 0x000000080c0b7824 */ /* 0x042fe400078e00ff */
[----:B------:R-:W-:Y:S01]  /*8950*/  IMAD.SHL.U32 R12, R12, 0x200, RZ ;  /* 0x000002000c0c7824 */ /* 0x000fe200078e00ff */
[----:B------:R-:W-:Y:S01]  /*8960*/  SHF.R.S32.HI R10, RZ, 0x6, R8 ;  /* 0x00000006ff0a7819 */ /* 0x000fe20000011408 */
[----:B------:R-:W-:Y:S01]  /*8970*/  IMAD.MOV.U32 R5, RZ, RZ, 0x1 ;  /* 0x00000001ff057424 */ /* 0x000fe200078e00ff */
[----:B------:R-:W-:Y:S02]  /*8980*/  LOP3.LUT R11, R11, 0x38, RZ, 0xc0, !PT ;  /* 0x000000380b0b7812 */ /* 0x000fe400078ec0ff */
[----:B------:R-:W-:Y:S01]  /*8990*/  LOP3.LUT R12, R12, 0xe00, RZ, 0xc0, !PT ;  /* 0x00000e000c0c7812 */ /* 0x000fe200078ec0ff */
[----:B------:R-:W-:-:S07]  /*89a0*/  VIADD R13, R10, 0x1 ;  /* 0x000000010a0d7836 */ /* 0x000fce0000000000 */
.L_x_187:
[----:B------:R-:W-:-:S03]  /*89b0*/  UMOV UR5, 0xffffffff ;  /* 0xffffffff00057882 */ /* 0x000fc60000000000 */
[----:B------:R-:W-:Y:S05]  /*89c0*/  BRA.DIV UR5, `(.L_x_177) ;  /* 0x0000001205a07947 */ /* 0x000fea000b800000 */
[----:B------:R-:W-:-:S13]  /*89d0*/  ELECT P0, URZ, PT ;  /* 0x00000000003f782f */ /* 0x000fda0003800000 */
.L_x_205:
[----:B------:R-:W0:Y:S01]  /*89e0*/  LDC R7, c[0x0][0x28c] ;  /* 0x0000a300ff077b82 */ /* 0x000e220000000800 */
[----:B------:R-:W-:Y:S01]  /*89f0*/  BSSY B1, `(.L_x_178) ;  /* 0x0000038000017945 */ /* 0x000fe20003800000 */
[----:B0-----:R-:W-:-:S13]  /*8a00*/  ISETP.LT.OR P0, PT, R7, 0x1, !P0 ;  /* 0x000000010700780c */ /* 0x001fda0004701670 */
[----:B------:R-:W-:Y:S05]  /*8a10*/  @P0 BRA `(.L_x_179) ;  /* 0x0000000000d40947 */ /* 0x000fea0003800000 */
[----:B------:R-:W-:Y:S02]  /*8a20*/  IMAD R20, R6, 0x40, R11 ;  /* 0x0000004006147824 */ /* 0x000fe400078e020b */
[----:B------:R-:W-:Y:S02]  /*8a30*/  IMAD.SHL.U32 R19, R18, 0x100, RZ ;  /* 0x0000010012137824 */ /* 0x000fe400078e00ff */
[----:B------:R-:W-:Y:S02]  /*8a40*/  IMAD.MOV.U32 R23, RZ, RZ, RZ ;  /* 0x000000ffff177224 */ /* 0x000fe400078e00ff */
[----:B------:R-:W-:Y:S02]  /*8a50*/  IMAD.MOV.U32 R6, RZ, RZ, R13 ;  /* 0x000000ffff067224 */ /* 0x000fe400078e000d */
[----:B------:R-:W-:Y:S02]  /*8a60*/  IMAD.MOV.U32 R7, RZ, RZ, R5 ;  /* 0x000000ffff077224 */ /* 0x000fe400078e0005 */
[----:B------:R-:W-:-:S07]  /*8a70*/  IMAD.MOV.U32 R9, RZ, RZ, R17 ;  /* 0x000000ffff097224 */ /* 0x000fce00078e0011 */
.L_x_182:
[----:B------:R-:W0:Y:S01]  /*8a80*/  S2R R21, SR_CgaCtaId ;  /* 0x0000000000157919 */ /* 0x000e220000008800 */
[----:B------:R-:W-:Y:S02]  /*8a90*/  MOV R8, 0x400 ;  /* 0x0000040000087802 */ /* 0x000fe40000000f00 */
[----:B------:R-:W-:-:S13]  /*8aa0*/  LOP3.LUT P1, RZ, R0, 0x7f, RZ, 0xc0, !PT ;  /* 0x0000007f00ff7812 */ /* 0x000fda000782c0ff */
[----:B------:R-:W1:Y:S01]  /*8ab0*/  @!P1 LDC R18, c[0x0][0x500] ;  /* 0x00014000ff129b82 */ /* 0x000e620000000800 */
[----:B0-----:R-:W-:Y:S02]  /*8ac0*/  LEA R22, R21, R8, 0x18 ;  /* 0x0000000815167211 */ /* 0x001fe400078ec0ff */
[----:B------:R-:W-:-:S03]  /*8ad0*/  SHF.L.U32 R8, R7, 0x1f, RZ ;  /* 0x0000001f07087819 */ /* 0x000fc600000006ff */
[----:B------:R-:W-:-:S04]  /*8ae0*/  IMAD R21, R9, 0x8, R22 ;  /* 0x0000000809157824 */ /* 0x000fc800078e0216 */
[----:B------:R-:W0:Y:S02]  /*8af0*/  SYNCS.PHASECHK.TRANS64.TRYWAIT P0, [R21+URZ+0x58], R8 ;  /* 0x00005808150075a7 */ /* 0x000e24000800017f */
[----:B01----:R-:W-:Y:S05]  /*8b00*/  @!P0 BRA `(.L_x_180) ;  /* 0x0000001000708947 */ /* 0x003fea0003800000 */
.L_x_206:
[----:B0-----:R-:W-:Y:S01]  /*8b10*/  PRMT R8, R15, 0x9910, RZ ;  /* 0x000099100f087816 */ /* 0x001fe200000000ff */
[----:B------:R0:W-:Y:S03]  /*8b20*/  @!P1 SYNCS.ARRIVE.TRANS64 RZ, [R21+URZ], R18 ;  /* 0x0000001215ff99a7 */ /* 0x0001e6000800003f */
[----:B------:R-:W-:-:S13]  /*8b30*/  ISETP.NE.AND P0, PT, R8, 0x2, PT ;  /* 0x000000020800780c */ /* 0x000fda0003f05270 */
[----:B0-----:R-:W-:Y:S05]  /*8b40*/  @P0 BRA `(.L_x_181) ;  /* 0x0000000000040947 */ /* 0x001fea0003800000 */
[----:B------:R-:W-:Y:S01]  /*8b50*/  BPT.TRAP 0x1 ;  /* 0x000000040000795c */ /* 0x000fe20000300000 */
.L_x_181:
[----:B------:R-:W-:Y:S01]  /*8b60*/  R2UR UR16, R22 ;  /* 0x00000000161072ca */ /* 0x000fe200000e0000 */
[----:B------:R-:W-:Y:S01]  /*8b70*/  IMAD R22, R9, 0x4000, R22 ;  /* 0x0000400009167824 */ /* 0x000fe200078e0216 */
[----:B------:R-:W-:Y:S01]  /*8b80*/  R2UR UR9, R21 ;  /* 0x00000000150972ca */ /* 0x000fe200000e0000 */
[----:B------:R-:W-:Y:S01]  /*8b90*/  IMAD R8, R9, 0x1000, R12 ;  /* 0x0000100009087824 */ /* 0x000fe200078e020c */
[----:B------:R-:W-:Y:S01]  /*8ba0*/  UIADD3 UR6, UP0, UR22, 0xf0, URZ ;  /* 0x000000f016067890 */ /* 0x000fe2000ff1e03f */
[----:B------:R-:W-:Y:S01]  /*8bb0*/  VIADD R6, R6, 0xffffffff ;  /* 0xffffffff06067836 */ /* 0x000fe20000000000 */
[----:B------:R-:W-:Y:S01]  /*8bc0*/  R2UR UR5, R22 ;  /* 0x00000000160572ca */ /* 0x000fe200000e0000 */
[----:B------:R-:W-:Y:S01]  /*8bd0*/  UIADD3 UR24, UP1, UR22, 0x1f0, URZ ;  /* 0x000001f016187890 */ /* 0x000fe2000ff3e03f */
[----:B------:R-:W-:Y:S01]  /*8be0*/  R2UR UR8, R8 ;  /* 0x00000000080872ca */ /* 0x000fe200000e0000 */
[----:B------:R-:W-:Y:S01]  /*8bf0*/  UIADD3.X UR7, URZ, UR23, URZ, UP0, !UPT ;  /* 0x000000173f077290 */ /* 0x000fe200087fe43f */
[----:B------:R-:W-:Y:S01]  /*8c00*/  R2UR UR11, R19 ;  /* 0x00000000130b72ca */ /* 0x000fe200000e0000 */
[----:B------:R-:W-:Y:S01]  /*8c10*/  VIADD R9, R9, 0x1 ;  /* 0x0000000109097836 */ /* 0x000fe20000000000 */
[----:B------:R-:W-:Y:S01]  /*8c20*/  R2UR UR10, R23 ;  /* 0x00000000170a72ca */ /* 0x000fe200000e0000 */
[----:B------:R-:W-:Y:S01]  /*8c30*/  UIADD3.X UR25, URZ, UR23, URZ, UP1, !UPT ;  /* 0x000000173f197290 */ /* 0x000fe20008ffe43f */
[----:B------:R-:W-:Y:S01]  /*8c40*/  R2UR UR12, R16 ;  /* 0x00000000100c72ca */ /* 0x000fe200000e0000 */
[----:B------:R-:W-:Y:S01]  /*8c50*/  UMOV UR14, 0x0 ;  /* 0x00000000000e7882 */ /* 0x000fe20000000000 */
[----:B------:R-:W-:Y:S01]  /*8c60*/  R2UR UR19, R20 ;  /* 0x00000000141372ca */ /* 0x000fe200000e0000 */
[----:B------:R-:W-:Y:S01]  /*8c70*/  UMOV UR15, 0x10000000 ;  /* 0x10000000000f7882 */ /* 0x000fe20000000000 */
[----:B------:R-:W-:Y:S01]  /*8c80*/  ISETP.GT.AND P1, PT, R6, 0x1, PT ;  /* 0x000000010600780c */ /* 0x000fe20003f24270 */
[----:B------:R-:W-:Y:S01]  /*8c90*/  UIADD3 UR5, UR5, 0x180, URZ ;  /* 0x0000018005057890 */ /* 0x000fe2000fffe03f */
[----:B------:R-:W-:Y:S01]  /*8ca0*/  ISETP.NE.AND P0, PT, R9, 0xb, PT ;  /* 0x0000000b0900780c */ /* 0x000fe20003f05270 */
[----:B------:R-:W-:Y:S01]  /*8cb0*/  UIADD3 UR16, UR16, 0x2c180, UR8 ;  /* 0x0002c18010107890 */ /* 0x000fe2000fffe008 */
[----:B------:R-:W-:Y:S01]  /*8cc0*/  VIADD R23, R23, 0x40 ;  /* 0x0000004017177836 */ /* 0x000fe20000000000 */
[----:B------:R-:W-:Y:S01]  /*8cd0*/  UMOV UR26, 0xff0000 ;  /* 0x00ff0000001a7882 */ /* 0x000fe20000000000 */
[----:B------:R-:W-:-:S02]  /*8ce0*/  SEL R8, RZ, 0x1, P0 ;  /* 0x00000001ff087807 */ /* 0x000fc40000000000 */
[----:B------:R-:W-:Y:S01]  /*8cf0*/  UMOV UR8, UR5 ;  /* 0x0000000500087c82 */ /* 0x000fe20008000000 */
[----:B------:R-:W-:Y:S01]  /*8d00*/  SEL R9, R9, RZ, P0 ;  /* 0x000000ff09097207 */ /* 0x000fe20000000000 */
[----:B------:R0:W-:Y:S01]  /*8d10*/  UTMALDG.3D [UR8], [UR6], desc[UR14] ;  /* 0x00000e08060075b4 */ /* 0x0001e20008011000 */
[----:B------:R-:W-:Y:S01]  /*8d20*/  LOP3.LUT R7, R7, R8, RZ, 0x3c, !PT ;  /* 0x0000000807077212 */ /* 0x000fe200078e3cff */
[----:B0-----:R-:W-:Y:S01]  /*8d30*/  UMOV UR11, UR19 ;  /* 0x00000013000b7c82 */ /* 0x001fe20008000000 */
[----:B------:R-:W-:Y:S02]  /*8d40*/  UMOV UR8, UR16 ;  /* 0x0000001000087c82 */ /* 0x000fe40008000000 */
[----:B------:R0:W-:Y:S02]  /*8d50*/  UTMALDG.3D.MULTICAST [UR8], [UR24], UR26, desc[UR14] ;  /* 0x00000e08180073b4 */ /* 0x0001e4000801181a */
[----:B0-----:R-:W-:Y:S05]  /*8d60*/  @P1 BRA `(.L_x_182) ;  /* 0xfffffffc00441947 */ /* 0x001fea000383ffff */
.L_x_179:
[----:B------:R-:W-:Y:S05]  /*8d70*/  BSYNC B1 ;  /* 0x0000000000017941 */ /* 0x000fea0003800000 */
.L_x_178:
[----:B------:R-:W-:Y:S01]  /*8d80*/  LOP3.LUT P1, RZ, R14, 0xff, RZ, 0xc0, !PT ;  /* 0x000000ff0eff7812 */ /* 0x000fe2000782c0ff */
[C---:B------:R-:W-:Y:S01]  /*8d90*/  IMAD.IADD R17, R10.reuse, 0x1, R17 ;  /* 0x000000010a117824 */ /* 0x040fe200078e0211 */
[----:B------:R-:W-:Y:S01]  /*8da0*/  ULDC.64 UR6, c[0x0][0x650] ;  /* 0x0001940000067ab9 */ /* 0x000fe20000000a00 */
[C---:B------:R-:W-:Y:S01]  /*8db0*/  ISETP.GE.U32.AND P2, PT, R10.reuse, 0xb, PT ;  /* 0x0000000b0a00780c */ /* 0x040fe20003f46070 */
[----:B------:R-:W-:Y:S01]  /*8dc0*/  BSSY B1, `(.L_x_183) ;  /* 0x000006a000017945 */ /* 0x000fe20003800000 */
[----:B------:R-:W-:Y:S01]  /*8dd0*/  IMAD.MOV.U32 R18, RZ, RZ, -0x1 ;  /* 0xffffffffff127424 */ /* 0x000fe200078e00ff */
[----:B------:R-:W-:Y:S01]  /*8de0*/  ISETP.GT.U32.AND P0, PT, R17, 0xa, PT ;  /* 0x0000000a1100780c */ /* 0x000fe20003f04070 */
[----:B------:R-:W-:Y:S01]  /*8df0*/  IMAD.MOV.U32 R16, RZ, RZ, -0x1 ;  /* 0xffffffffff107424 */ /* 0x000fe200078e00ff */
[----:B------:R-:W-:Y:S02]  /*8e00*/  PRMT R14, RZ, 0x7610, R14 ;  /* 0x00007610ff0e7816 */ /* 0x000fe4000000000e */
[----:B------:R-:W-:-:S03]  /*8e10*/  ISETP.LT.U32.AND P0, PT, R10, 0xb, P0 ;  /* 0x0000000b0a00780c */ /* 0x000fc60000701070 */
[----:B------:R-:W0:Y:S01]  /*8e20*/  @P1 S2R R7, SR_CgaCtaId ;  /* 0x0000000000071919 */ /* 0x000e220000008800 */
[----:B------:R-:W-:-:S04]  /*8e30*/  @P1 MOV R6, 0x400 ;  /* 0x0000040000061802 */ /* 0x000fc80000000f00 */
[----:B0-----:R-:W-:Y:S01]  /*8e40*/  @P1 LEA R8, R7, R6, 0x18 ;  /* 0x0000000607081211 */ /* 0x001fe200078ec0ff */
[----:B------:R-:W-:Y:S01]  /*8e50*/  IMAD.WIDE.U32 R6, R17, -0x45d1745d, RZ ;  /* 0xba2e8ba311067825 */ /* 0x000fe200078e00ff */
[----:B------:R-:W-:Y:S02]  /*8e60*/  SEL R6, RZ, 0x1, !P0 ;  /* 0x00000001ff067807 */ /* 0x000fe40004000000 */
[----:B------:R0:W-:Y:S01]  /*8e70*/  @P1 SYNCS.ARRIVE.TRANS64.A1T0 RZ, [R8+URZ+0xc8], RZ ;  /* 0x0000c8ff08ff19a7 */ /* 0x0001e2000810003f */
[----:B------:R-:W-:Y:S02]  /*8e80*/  IADD3 R2, P1, R2, UR20, RZ ;  /* 0x0000001402027c10 */ /* 0x000fe4000ff3e0ff */
[----:B------:R-:W-:Y:S01]  /*8e90*/  LOP3.LUT R5, R5, R6, RZ, 0x3c, !PT ;  /* 0x0000000605057212 */ /* 0x000fe200078e3cff */
[----:B------:R-:W-:Y:S01]  /*8ea0*/  IMAD.MOV.U32 R6, RZ, RZ, -0x1 ;  /* 0xffffffffff067424 */ /* 0x000fe200078e00ff */
[----:B------:R-:W-:Y:S02]  /*8eb0*/  IADD3.X R3, R3, UR13, RZ, P1, !PT ;  /* 0x0000000d03037c10 */ /* 0x000fe40008ffe4ff */
[----:B------:R-:W-:-:S02]  /*8ec0*/  ISETP.GE.U32.AND P0, PT, R2, UR6, PT ;  /* 0x0000000602007c0c */ /* 0x000fc4000bf06070 */
[----:B0-----:R-:W-:Y:S02]  /*8ed0*/  SHF.R.U32.HI R8, RZ, 0x3, R7 ;  /* 0x00000003ff087819 */ /* 0x001fe40000011607 */
[----:B------:R-:W-:Y:S02]  /*8ee0*/  ISETP.GE.U32.AND.EX P0, PT, R3, UR7, PT, P0 ;  /* 0x0000000703007c0c */ /* 0x000fe4000bf06100 */
[----:B------:R-:W-:Y:S01]  /*8ef0*/  @P2 LOP3.LUT R5, R5, 0x1, R8, 0x78, !PT ;  /* 0x0000000105052812 */ /* 0x000fe200078e7808 */
[----:B------:R-:W-:Y:S01]  /*8f00*/  IMAD R17, R8, -0xb, R17 ;  /* 0xfffffff508117824 */ /* 0x000fe200078e0211 */
[----:B------:R-:W-:-:S09]  /*8f10*/  PRMT R7, RZ, 0x7610, R7 ;  /* 0x00007610ff077816 */ /* 0x000fd20000000007 */
[----:B------:R-:W-:Y:S05]  /*8f20*/  @P0 BRA `(.L_x_184) ;  /* 0x00000004004c0947 */ /* 0x000fea0003800000 */
[----:B------:R-:W0:Y:S01]  /*8f30*/  S2R R18, SR_CTAID.X ;  /* 0x0000000000127919 */ /* 0x000e220000002500 */
[----:B------:R-:W-:Y:S01]  /*8f40*/  ULDC.64 UR6, c[0x0][0x628] ;  /* 0x00018a0000067ab9 */ /* 0x000fe20000000a00 */
[----:B------:R-:W-:Y:S01]  /*8f50*/  ULDC UR8, c[0x0][0x630] ;  /* 0x00018c0000087ab9 */ /* 0x000fe20000000800 */
[----:B------:R-:W-:Y:S01]  /*8f60*/  ISETP.NE.U32.AND P0, PT, RZ, UR6, PT ;  /* 0x00000006ff007c0c */ /* 0x000fe2000bf05070 */
[----:B------:R-:W1:Y:S01]  /*8f70*/  S2R R19, SR_CTAID.Y ;  /* 0x0000000000137919 */ /* 0x000e620000002600 */
[----:B------:R-:W-:Y:S01]  /*8f80*/  ULDC UR9, c[0x0][0x150] ;  /* 0x0000540000097ab9 */ /* 0x000fe20000000800 */
[----:B------:R-:W-:Y:S01]  /*8f90*/  IMAD.MOV.U32 R6, RZ, RZ, R2 ;  /* 0x000000ffff067224 */ /* 0x000fe200078e0002 */
[----:B------:R-:W-:Y:S01]  /*8fa0*/  ISETP.NE.AND.EX P0, PT, RZ, UR7, PT, P0 ;  /* 0x00000007ff007c0c */ /* 0x000fe2000bf05300 */
[----:B------:R-:W-:Y:S01]  /*8fb0*/  IMAD.MOV.U32 R7, RZ, RZ, R3 ;  /* 0x000000ffff077224 */ /* 0x000fe200078e0003 */
[----:B0-----:R-:W-:-:S11]  /*8fc0*/  I2FP.F32.U32 R20, R18 ;  /* 0x0000001200147245 */ /* 0x001fd60000201000 */
[----:B------:R-:W-:Y:S05]  /*8fd0*/  @!P0 BRA `(.L_x_185) ;  /* 0x0000000000288947 */ /* 0x000fea0003800000 */
[----:B------:R-:W-:Y:S02]  /*8fe0*/  ULDC UR5, c[0x0][0x634] ;  /* 0x00018d0000057ab9 */ /* 0x000fe40000000800 */
[----:B------:R-:W-:-:S05]  /*8ff0*/  IADD3 R7, P0, R2, UR5, RZ ;  /* 0x0000000502077c10 */ /* 0x000fca000ff1e0ff */
[----:B------:R-:W-:-:S04]  /*9000*/  IMAD.X R21, RZ, RZ, R3, P0 ;  /* 0x000000ffff157224 */ /* 0x000fc800000e0603 */
[----:B------:R-:W-:-:S04]  /*9010*/  IMAD.WIDE.U32 R8, R21, UR6, RZ ;  /* 0x0000000615087c25 */ /* 0x000fc8000f8e00ff */
[----:B------:R-:W-:-:S04]  /*9020*/  IMAD.WIDE.U32 R8, P0, R7, UR7, R8 ;  /* 0x0000000707087c25 */ /* 0x000fc8000f800008 */
[----:B------:R-:W-:-:S04]  /*9030*/  IMAD.WIDE.U32 R6, R7, UR6, RZ ;  /* 0x0000000607067c25 */ /* 0x000fc8000f8e00ff */
[----:B------:R-:W-:Y:S01]  /*9040*/  IMAD.MOV.U32 R6, RZ, RZ, R9 ;  /* 0x000000ffff067224 */ /* 0x000fe200078e0009 */
[----:B------:R-:W-:Y:S01]  /*9050*/  IADD3 RZ, P1, R7, R8, RZ ;  /* 0x0000000807ff7210 */ /* 0x000fe20007f3e0ff */
[----:B------:R-:W-:-:S04]  /*9060*/  IMAD.X R7, RZ, RZ, RZ, P0 ;  /* 0x000000ffff077224 */ /* 0x000fc800000e06ff */
[----:B------:R-:W-:-:S08]  /*9070*/  IMAD.WIDE.U32.X R6, R21, UR7, R6, P1 ;  /* 0x0000000715067c25 */ /* 0x000fd000088e0406 */
.L_x_185:
[--C-:B------:R-:W-:Y:S01]  /*9080*/  SHF.R.U64 R16, R6, UR8, R7.reuse ;  /* 0x0000000806107c19 */ /* 0x100fe20008001207 */
[----:B------:R-:W-:Y:S01]  /*9090*/  FMUL R20, R20, UR9 ;  /* 0x0000000914147c20 */ /* 0x000fe20008400000 */
[----:B------:R-:W0:Y:S01]  /*90a0*/  LDC R21, c[0x0][0x144] ;  /* 0x00005100ff157b82 */ /* 0x000e220000000800 */
[----:B-1----:R-:W-:Y:S01]  /*90b0*/  I2FP.F32.U32 R8, R19 ;  /* 0x0000001300087245 */ /* 0x002fe20000201000 */
[----:B------:R-:W-:Y:S01]  /*90c0*/  ULDC UR5, c[0x0][0x154] ;  /* 0x0000550000057ab9 */ /* 0x000fe20000000800 */
[----:B------:R-:W-:Y:S01]  /*90d0*/  SHF.R.U32.HI R6, RZ, UR8, R7 ;  /* 0x00000008ff067c19 */ /* 0x000fe20008011607 */
[----:B------:R-:W-:Y:S01]  /*90e0*/  ULDC.64 UR6, c[0x0][0x620] ;  /* 0x0001880000067ab9 */ /* 0x000fe20000000a00 */
[----:B------:R-:W-:Y:S01]  /*90f0*/  IADD3 R7, P0, RZ, -R16, RZ ;  /* 0x80000010ff077210 */ /* 0x000fe20007f1e0ff */
[----:B------:R-:W1:Y:S01]  /*9100*/  F2I.U32.TRUNC.NTZ R20, R20 ;  /* 0x0000001400147305 */ /* 0x000e62000020f000 */
[----:B------:R-:W-:Y:S01]  /*9110*/  FMUL R8, R8, UR5 ;  /* 0x0000000508087c20 */ /* 0x000fe20008400000 */
[----:B------:R-:W2:Y:S01]  /*9120*/  LDC R22, c[0x0][0x148] ;  /* 0x00005200ff167b82 */ /* 0x000ea20000000800 */
[----:B------:R-:W-:Y:S01]  /*9130*/  ULDC UR5, c[0x0][0x618] ;  /* 0x0001860000057ab9 */ /* 0x000fe20000000800 */
[----:B------:R-:W-:-:S04]  /*9140*/  IMAD.X R6, RZ, RZ, ~R6, P0 ;  /* 0x000000ffff067224 */ /* 0x000fc800000e0e06 */
[----:B------:R-:W-:Y:S01]  /*9150*/  IMAD R6, R6, UR6, RZ ;  /* 0x0000000606067c24 */ /* 0x000fe2000f8e02ff */
[----:B------:R-:W3:Y:S03]  /*9160*/  F2I.U32.TRUNC.NTZ R8, R8 ;  /* 0x0000000800087305 */ /* 0x000ee6000020f000 */
[C---:B------:R-:W-:Y:S02]  /*9170*/  IMAD R9, R7.reuse, UR7, R6 ;  /* 0x0000000707097c24 */ /* 0x040fe4000f8e0206 */
[----:B------:R-:W-:Y:S01]  /*9180*/  IMAD.WIDE.U32 R6, R7, UR6, R2 ;  /* 0x0000000607067c25 */ /* 0x000fe2000f8e0002 */
[----:B------:R-:W-:Y:S02]  /*9190*/  ULDC.64 UR6, c[0x0][0x640] ;  /* 0x0001900000067ab9 */ /* 0x000fe40000000a00 */
[----:B------:R-:W-:Y:S01]  /*91a0*/  ISETP.NE.U32.AND P0, PT, RZ, UR6, PT ;  /* 0x00000006ff007c0c */ /* 0x000fe2000bf05070 */
[----:B-1----:R-:W-:-:S02]  /*91b0*/  IMAD.MOV R20, RZ, RZ, -R20 ;  /* 0x000000ffff147224 */ /* 0x002fc400078e0a14 */
[----:B------:R-:W-:Y:S01]  /*91c0*/  IMAD.IADD R7, R7, 0x1, R9 ;  /* 0x0000000107077824 */ /* 0x000fe200078e0209 */
[----:B------:R-:W-:Y:S01]  /*91d0*/  ISETP.NE.AND.EX P0, PT, RZ, UR7, PT, P0 ;  /* 0x00000007ff007c0c */ /* 0x000fe2000bf05300 */
[----:B0-----:R-:W-:-:S03]  /*91e0*/  IMAD R18, R21, R20, R18 ;  /* 0x0000001415127224 */ /* 0x001fc600078e0212 */
[--C-:B------:R-:W-:Y:S01]  /*91f0*/  SHF.R.U64 R20, R6, UR5, R7.reuse ;  /* 0x0000000506147c19 */ /* 0x100fe20008001207 */
[----:B---3--:R-:W-:Y:S01]  /*9200*/  IMAD.MOV R6, RZ, RZ, -R8 ;  /* 0x000000ffff067224 */ /* 0x008fe200078e0a08 */
[----:B------:R-:W-:Y:S01]  /*9210*/  SHF.R.U32.HI R7, RZ, UR5, R7 ;  /* 0x00000005ff077c19 */ /* 0x000fe20008011607 */
[----:B------:R-:W-:Y:S02]  /*9220*/  ULDC UR5, c[0x0][0x608] ;  /* 0x0001820000057ab9 */ /* 0x000fe40000000800 */
[----:B--2---:R-:W-:Y:S01]  /*9230*/  @P3 IMAD R18, R22, R6, R19 ;  /* 0x0000000616123224 */ /* 0x004fe200078e0213 */
[--C-:B------:R-:W-:Y:S02]  /*9240*/  SHF.R.U64 R22, R20, UR5, R7.reuse ;  /* 0x0000000514167c19 */ /* 0x100fe40008001207 */
[----:B------:R-:W-:Y:S01]  /*9250*/  SHF.R.U32.HI R7, RZ, UR5, R7 ;  /* 0x00000005ff077c19 */ /* 0x000fe20008011607 */
[----:B------:R-:W-:-:S03]  /*9260*/  ULDC UR5, c[0x0][0x658] ;  /* 0x0001960000057ab9 */ /* 0x000fc60000000800 */
[--C-:B------:R-:W-:Y:S02]  /*9270*/  SHF.R.U64 R19, R22, UR5, R7.reuse ;  /* 0x0000000516137c19 */ /* 0x100fe40008001207 */
[----:B------:R-:W-:-:S03]  /*9280*/  SHF.R.U32.HI R21, RZ, UR5, R7 ;  /* 0x00000005ff157c19 */ /* 0x000fc60008011607 */
[----:B------:R-:W-:Y:S02]  /*9290*/  IMAD.MOV.U32 R8, RZ, RZ, R19 ;  /* 0x000000ffff087224 */ /* 0x000fe400078e0013 */
[----:B------:R-:W-:Y:S01]  /*92a0*/  IMAD.MOV.U32 R7, RZ, RZ, R21 ;  /* 0x000000ffff077224 */ /* 0x000fe200078e0015 */
[----:B------:R-:W-:Y:S06]  /*92b0*/  @!P0 BRA `(.L_x_186) ;  /* 0x00000000002c8947 */ /* 0x000fec0003800000 */
        /* <DEDUP_REMOVED lines=9> */
[----:B------:R-:W-:-:S04]  /*9350*/  IMAD.WIDE.U32.X R6, R21, UR7, R6, P1 ;  /* 0x0000000715067c25 */ /* 0x000fc800088e0406 */
[----:B------:R-:W-:-:S07]  /*9360*/  IMAD.MOV.U32 R8, RZ, RZ, R6 ;  /* 0x000000ffff087224 */ /* 0x000fce00078e0006 */
.L_x_186:
[----:B------:R-:W-:Y:S01]  /*9370*/  ULDC UR5, c[0x0][0x648] ;  /* 0x0001920000057ab9 */ /* 0x000fe20000000800 */
[----:B------:R-:W-:Y:S01]  /*9380*/  LOP3.LUT R6, R22, UR17, RZ, 0xc0, !PT ;  /* 0x0000001116067c12 */ /* 0x000fe2000f8ec0ff */
[----:B------:R-:W-:Y:S01]  /*9390*/  ULDC UR6, c[0x0][0x610] ;  /* 0x0001840000067ab9 */ /* 0x000fe20000000800 */
[----:B------:R-:W-:Y:S01]  /*93a0*/  SHF.R.U64 R7, R8, UR5, R7 ;  /* 0x0000000508077c19 */ /* 0x000fe20008001207 */
[----:B------:R-:W-:Y:S01]  /*93b0*/  ULDC UR5, c[0x0][0x638] ;  /* 0x00018e0000057ab9 */ /* 0x000fe20000000800 */
[----:B------:R-:W-:-:S03]  /*93c0*/  LOP3.LUT R20, R20, UR4, RZ, 0xc0, !PT ;  /* 0x0000000414147c12 */ /* 0x000fc6000f8ec0ff */
[----:B------:R-:W-:Y:S02]  /*93d0*/  IMAD.MOV R8, RZ, RZ, -R7 ;  /* 0x000000ffff087224 */ /* 0x000fe400078e0a07 */
[----:B------:R-:W-:Y:S02]  /*93e0*/  IMAD R7, R7, UR18, R6 ;  /* 0x0000001207077c24 */ /* 0x000fe4000f8e0206 */
[----:B------:R-:W-:Y:S01]  /*93f0*/  IMAD R19, R8, UR5, R19 ;  /* 0x0000000508137c24 */ /* 0x000fe2000f8e0213 */
[----:B------:R-:W-:Y:S01]  /*9400*/  ULDC UR5, c[0x0][0x600] ;  /* 0x0001800000057ab9 */ /* 0x000fe20000000800 */
[----:B------:R-:W-:Y:S02]  /*9410*/  IMAD R18, R7, UR6, R18 ;  /* 0x0000000607127c24 */ /* 0x000fe4000f8e0212 */
[----:B------:R-:W-:Y:S02]  /*9420*/  IMAD R19, R19, UR5, R20 ;  /* 0x0000000513137c24 */ /* 0x000fe4000f8e0214 */
[----:B------:R-:W-:-:S03]  /*9430*/  IMAD.MOV.U32 R7, RZ, RZ, 0x1 ;  /* 0x00000001ff077424 */ /* 0x000fc600078e00ff */
[----:B------:R-:W-:Y:S02]  /*9440*/  SEL R6, R19, R18, !P3 ;  /* 0x0000001213067207 */ /* 0x000fe40005800000 */
[----:B------:R-:W-:-:S07]  /*9450*/  SEL R18, R18, R19, !P3 ;  /* 0x0000001312127207 */ /* 0x000fce0005800000 */
.L_x_184:
[----:B------:R-:W-:Y:S05]  /*9460*/  BSYNC B1 ;  /* 0x0000000000017941 */ /* 0x000fea0003800000 */
.L_x_183:
[----:B------:R-:W-:-:S13]  /*9470*/  LOP3.LUT P0, RZ, R7, 0xff, RZ, 0xc0, !PT ;  /* 0x000000ff07ff7812 */ /* 0x000fda000780c0ff */
[----:B------:R-:W-:Y:S05]  /*9480*/  @P0 BRA `(.L_x_187) ;  /* 0xfffffff400480947 */ /* 0x000fea000383ffff */
[----:B------:R-:W-:Y:S05]  /*9490*/  BSYNC B0 ;  /* 0x0000000000007941 */ /* 0x000fea0003800000 */
.L_x_176:
[----:B------:R-:W-:-:S03]  /*94a0*/  UMOV UR5, 0xffffffff ;  /* 0xffffffff00057882 */ /* 0x000fc60000000000 */
[----:B------:R-:W-:Y:S05]  /*94b0*/  BRA.DIV UR5, `(.L_x_188) ;  /* 0x0000000a05187947 */ /* 0x000fea000b800000 */
[----:B------:R-:W-:-:S13]  /*94c0*/  ELECT P0, URZ, PT ;  /* 0x00000000003f782f */ /* 0x000fda0003800000 */
.L_x_209:
[----:B------:R-:W-:Y:S04]  /*94d0*/  BSSY B0, `(.L_x_189) ;  /* 0x000006a000007945 */ /* 0x000fe80003800000 */
[----:B------:R-:W-:Y:S05]  /*94e0*/  @!P0 BRA `(.L_x_190) ;  /* 0x0000000400a08947 */ /* 0x000fea0003800000 */
[----:B------:R-:W-:-:S04]  /*94f0*/  LOP3.LUT R4, R4, 0x2, RZ, 0xfc, !PT ;  /* 0x0000000204047812 */ /* 0x000fc800078efcff */
[----:B------:R-:W-:-:S13]  /*9500*/  ISETP.NE.AND P0, PT, R4, 0x3, PT ;  /* 0x000000030400780c */ /* 0x000fda0003f05270 */
[----:B------:R-:W-:Y:S05]  /*9510*/  @!P0 BRA `(.L_x_191) ;  /* 0x0000000000048947 */ /* 0x000fea0003800000 */
[----:B------:R-:W-:Y:S01]  /*9520*/  BPT.TRAP 0x1 ;  /* 0x000000040000795c */ /* 0x000fe20000300000 */
.L_x_191:
[----:B------:R-:W0:Y:S01]  /*9530*/  S2R R3, SR_CgaCtaId ;  /* 0x0000000000037919 */ /* 0x000e220000008800 */
[----:B------:R-:W-:-:S04]  /*9540*/  MOV R0, 0x400 ;  /* 0x0000040000007802 */ /* 0x000fc80000000f00 */
[----:B0-----:R-:W-:Y:S02]  /*9550*/  LEA R0, R3, R0, 0x18 ;  /* 0x0000000003007211 */ /* 0x001fe400078ec0ff */
[----:B------:R-:W-:-:S03]  /*9560*/  SHF.L.U32 R3, R5, 0x1f, RZ ;  /* 0x0000001f05037819 */ /* 0x000fc600000006ff */
[----:B------:R-:W-:-:S04]  /*9570*/  VIADD R0, R0, 0x58 ;  /* 0x0000005800007836 */ /* 0x000fc80000000000 */
[C---:B------:R-:W-:Y:S02]  /*9580*/  IMAD R6, R17.reuse, 0x8, R0 ;  /* 0x0000000811067824 */ /* 0x040fe400078e0200 */
[----:B------:R-:W-:Y:S02]  /*9590*/  VIADD R17, R17, 0x1 ;  /* 0x0000000111117836 */ /* 0x000fe40000000000 */
[----:B------:R-:W0:Y:S03]  /*95a0*/  SYNCS.PHASECHK.TRANS64.TRYWAIT P0, [R6+URZ], R3 ;  /* 0x00000003060075a7 */ /* 0x000e26000800017f */
[----:B------:R-:W-:-:S04]  /*95b0*/  ISETP.NE.AND P1, PT, R17, 0xb, PT ;  /* 0x0000000b1100780c */ /* 0x000fc80003f25270 */
[----:B------:R-:W-:Y:S02]  /*95c0*/  SEL R2, RZ, 0x1, P1 ;  /* 0x00000001ff027807 */ /* 0x000fe40000800000 */
[----:B------:R-:W-:Y:S02]  /*95d0*/  SEL R17, R17, RZ, P1 ;  /* 0x000000ff11117207 */ /* 0x000fe40000800000 */
[----:B------:R-:W-:-:S03]  /*95e0*/  LOP3.LUT R8, R5, R2, RZ, 0x3c, !PT ;  /* 0x0000000205087212 */ /* 0x000fc600078e3cff */
[----:B------:R-:W-:Y:S01]  /*95f0*/  IMAD R7, R17, 0x8, R0 ;  /* 0x0000000811077824 */ /* 0x000fe200078e0200 */
[----:B------:R-:W-:Y:S01]  /*9600*/  SHF.L.U32 R4, R8, 0x1f, RZ ;  /* 0x0000001f08047819 */ /* 0x000fe200000006ff */
[----:B0-----:R-:W-:Y:S06]  /*9610*/  @!P0 BRA `(.L_x_192) ;  /* 0x0000000400e08947 */ /* 0x001fec0003800000 */
.L_x_210:
[----:B------:R-:W1:Y:S01]  /*9620*/  SYNCS.PHASECHK.TRANS64.TRYWAIT P0, [R7+URZ], R4 ;  /* 0x00000004070075a7 */ /* 0x000e62000800017f */
[----:B------:R-:W-:-:S05]  /*9630*/  VIADD R2, R17, 0x1 ;  /* 0x0000000111027836 */ /* 0x000fca0000000000 */
[----:B------:R-:W-:-:S04]  /*9640*/  ISETP.NE.AND P1, PT, R2, 0xb, PT ;  /* 0x0000000b0200780c */ /* 0x000fc80003f25270 */
[----:B0-----:R-:W-:Y:S02]  /*9650*/  SEL R3, RZ, 0x1, P1 ;  /* 0x00000001ff037807 */ /* 0x001fe40000800000 */
[----:B------:R-:W-:Y:S02]  /*9660*/  SEL R9, R2, RZ, P1 ;  /* 0x000000ff02097207 */ /* 0x000fe40000800000 */
[----:B------:R-:W-:-:S03]  /*9670*/  LOP3.LUT R8, R8, R3, RZ, 0x3c, !PT ;  /* 0x0000000308087212 */ /* 0x000fc600078e3cff */
[----:B------:R-:W-:Y:S01]  /*9680*/  IMAD R6, R9, 0x8, R0 ;  /* 0x0000000809067824 */ /* 0x000fe200078e0200 */
[----:B------:R-:W-:Y:S01]  /*9690*/  SHF.L.U32 R5, R8, 0x1f, RZ ;  /* 0x0000001f08057819 */ /* 0x000fe200000006ff */
[----:B-1----:R-:W-:Y:S06]  /*96a0*/  @!P0 BRA `(.L_x_193) ;  /* 0x0000000400d08947 */ /* 0x002fec0003800000 */
.L_x_211:
[----:B------:R-:W1:Y:S01]  /*96b0*/  SYNCS.PHASECHK.TRANS64.TRYWAIT P0, [R6+URZ], R5 ;  /* 0x00000005060075a7 */ /* 0x000e62000800017f */
[----:B------:R-:W-:-:S05]  /*96c0*/  VIADD R2, R9, 0x1 ;  /* 0x0000000109027836 */ /* 0x000fca0000000000 */
[----:B------:R-:W-:-:S04]  /*96d0*/  ISETP.NE.AND P1, PT, R2, 0xb, PT ;  /* 0x0000000b0200780c */ /* 0x000fc80003f25270 */
[----:B------:R-:W-:Y:S02]  /*96e0*/  SEL R3, RZ, 0x1, P1 ;  /* 0x00000001ff037807 */ /* 0x000fe40000800000 */
[----:B0-----:R-:W-:Y:S02]  /*96f0*/  SEL R7, R2, RZ, P1 ;  /* 0x000000ff02077207 */ /* 0x001fe40000800000 */
[----:B------:R-:W-:-:S03]  /*9700*/  LOP3.LUT R8, R8, R3, RZ, 0x3c, !PT ;  /* 0x0000000308087212 */ /* 0x000fc600078e3cff */
[----:B------:R-:W-:Y:S01]  /*9710*/  IMAD R9, R7, 0x8, R0 ;  /* 0x0000000807097824 */ /* 0x000fe200078e0200 */
[----:B------:R-:W-:Y:S01]  /*9720*/  SHF.L.U32 R4, R8, 0x1f, RZ ;  /* 0x0000001f08047819 */ /* 0x000fe200000006ff */
[----:B-1----:R-:W-:Y:S06]  /*9730*/  @!P0 BRA `(.L_x_194) ;  /* 0x0000000400c08947 */ /* 0x002fec0003800000 */
.L_x_212:
[----:B------:R-:W1:Y:S01]  /*9740*/  SYNCS.PHASECHK.TRANS64.TRYWAIT P0, [R9+URZ], R4 ;  /* 0x00000004090075a7 */ /* 0x000e62000800017f */
[----:B------:R-:W-:-:S05]  /*9750*/  VIADD R2, R7, 0x1 ;  /* 0x0000000107027836 */ /* 0x000fca0000000000 */
[----:B------:R-:W-:-:S04]  /*9760*/  ISETP.NE.AND P1, PT, R2, 0xb, PT ;  /* 0x0000000b0200780c */ /* 0x000fc80003f25270 */
[----:B------:R-:W-:Y:S02]  /*9770*/  SEL R3, RZ, 0x1, P1 ;  /* 0x00000001ff037807 */ /* 0x000fe40000800000 */
[----:B------:R-:W-:Y:S02]  /*9780*/  SEL R7, R2, RZ, P1 ;  /* 0x000000ff02077207 */ /* 0x000fe40000800000 */
[----:B------:R-:W-:-:S03]  /*9790*/  LOP3.LUT R8, R8, R3, RZ, 0x3c, !PT ;  /* 0x0000000308087212 */ /* 0x000fc600078e3cff */
[----:B0-----:R-:W-:Y:S01]  /*97a0*/  IMAD R6, R7, 0x8, R0 ;  /* 0x0000000807067824 */ /* 0x001fe200078e0200 */
[----:B------:R-:W-:Y:S01]  /*97b0*/  SHF.L.U32 R5, R8, 0x1f, RZ ;  /* 0x0000001f08057819 */ /* 0x000fe200000006ff */
[----:B-1----:R-:W-:Y:S06]  /*97c0*/  @!P0 BRA `(.L_x_195) ;  /* 0x0000000400b08947 */ /* 0x002fec0003800000 */
.L_x_213:
        /* <DEDUP_REMOVED lines=9> */
.L_x_214:
        /* <DEDUP_REMOVED lines=9> */
.L_x_215:
        /* <DEDUP_REMOVED lines=9> */
.L_x_216:
[----:B------:R-:W1:Y:S01]  /*9980*/  SYNCS.PHASECHK.TRANS64.TRYWAIT P0, [R9+URZ], R4 ;  /* 0x00000004090075a7 */ /* 0x000e62000800017f */
[----:B------:R-:W-:-:S05]  /*9990*/  VIADD R2, R7, 0x1 ;  /* 0x0000000107027836 */ /* 0x000fca0000000000 */
[----:B------:R-:W-:-:S04]  /*99a0*/  ISETP.NE.AND P1, PT, R2, 0xb, PT ;  /* 0x0000000b0200780c */ /* 0x000fc80003f25270 */
[----:B------:R-:W-:Y:S02]  /*99b0*/  SEL R3, RZ, 0x1, P1 ;  /* 0x00000001ff037807 */ /* 0x000fe40000800000 */
[----:B------:R-:W-:Y:S02]  /*99c0*/  SEL R7, R2, RZ, P1 ;  /* 0x000000ff02077207 */ /* 0x000fe40000800000 */
[----:B------:R-:W-:-:S03]  /*99d0*/  LOP3.LUT R8, R8, R3, RZ, 0x3c, !PT ;  /* 0x0000000308087212 */ /* 0x000fc600078e3cff */
[----:B------:R-:W-:Y:S01]  /*99e0*/  IMAD R10, R7, 0x8, R0 ;  /* 0x00000008070a7824 */ /* 0x000fe200078e0200 */
[----:B0-----:R-:W-:Y:S01]  /*99f0*/  SHF.L.U32 R5, R8, 0x1f, RZ ;  /* 0x0000001f08057819 */ /* 0x001fe200000006ff */
[----:B-1----:R-:W-:Y:S06]  /*9a00*/  @!P0 BRA `(.L_x_199) ;  /* 0x0000000400708947 */ /* 0x002fec0003800000 */
.L_x_217:
[----:B------:R-:W1:Y:S01]  /*9a10*/  SYNCS.PHASECHK.TRANS64.TRYWAIT P0, [R10+URZ], R5 ;  /* 0x000000050a0075a7 */ /* 0x000e62000800017f */
[----:B------:R-:W-:-:S05]  /*9a20*/  VIADD R2, R7, 0x1 ;  /* 0x0000000107027836 */ /* 0x000fca0000000000 */
[----:B------:R-:W-:-:S04]  /*9a30*/  ISETP.NE.AND P1, PT, R2, 0xb, PT ;  /* 0x0000000b0200780c */ /* 0x000fc80003f25270 */
[----:B------:R-:W-:Y:S02]  /*9a40*/  SEL R3, RZ, 0x1, P1 ;  /* 0x00000001ff037807 */ /* 0x000fe40000800000 */
[----:B------:R-:W-:Y:S02]  /*9a50*/  SEL R7, R2, RZ, P1 ;  /* 0x000000ff02077207 */ /* 0x000fe40000800000 */
[----:B0-----:R-:W-:-:S03]  /*9a60*/  LOP3.LUT R9, R8, R3, RZ, 0x3c, !PT ;  /* 0x0000000308097212 */ /* 0x001fc600078e3cff */
[----:B------:R-:W-:Y:S01]  /*9a70*/  IMAD R11, R7, 0x8, R0 ;  /* 0x00000008070b7824 */ /* 0x000fe200078e0200 */
[----:B------:R-:W-:Y:S01]  /*9a80*/  SHF.L.U32 R6, R9, 0x1f, RZ ;  /* 0x0000001f09067819 */ /* 0x000fe200000006ff */
[----:B-1----:R-:W-:Y:S06]  /*9a90*/  @!P0 BRA `(.L_x_200) ;  /* 0x0000000400608947 */ /* 0x002fec0003800000 */
.L_x_218:
[----:B------:R-:W1:Y:S01]  /*9aa0*/  SYNCS.PHASECHK.TRANS64.TRYWAIT P0, [R11+URZ], R6 ;  /* 0x000000060b0075a7 */ /* 0x000e62000800017f */
[----:B------:R-:W-:-:S05]  /*9ab0*/  VIADD R2, R7, 0x1 ;  /* 0x0000000107027836 */ /* 0x000fca0000000000 */
[----:B------:R-:W-:-:S04]  /*9ac0*/  ISETP.NE.AND P1, PT, R2, 0xb, PT ;  /* 0x0000000b0200780c */ /* 0x000fc80003f25270 */
[----:B------:R-:W-:Y:S02]  /*9ad0*/  SEL R4, RZ, 0x1, P1 ;  /* 0x00000001ff047807 */ /* 0x000fe40000800000 */
[----:B------:R-:W-:Y:S02]  /*9ae0*/  SEL R3, R2, RZ, P1 ;  /* 0x000000ff02037207 */ /* 0x000fe40000800000 */
[----:B------:R-:W-:Y:S01]  /*9af0*/  LOP3.LUT R4, R9, R4, RZ, 0x3c, !PT ;  /* 0x0000000409047212 */ /* 0x000fe200078e3cff */
[----:B-1----:R-:W-:Y:S06]  /*9b00*/  @!P0 BRA `(.L_x_201) ;  /* 0x0000000400588947 */ /* 0x002fec0003800000 */
.L_x_219:
[----:B------:R-:W-:Y:S01]  /*9b10*/  IMAD R3, R3, 0x8, R0 ;  /* 0x0000000803037824 */ /* 0x000fe200078e0200 */
[----:B------:R-:W-:-:S07]  /*9b20*/  SHF.L.U32 R0, R4, 0x1f, RZ ;  /* 0x0000001f04007819 */ /* 0x000fce00000006ff */
.L_x_202:
[----:B--2---:R2:W3:Y:S02]  /*9b30*/  SYNCS.PHASECHK.TRANS64.TRYWAIT P0, [R3+URZ], R0 ;  /* 0x00000000030075a7 */ /* 0x0044e4000800017f */
[----:B---3--:R-:W-:Y:S05]  /*9b40*/  @!P0 NANOSLEEP.SYNCS 0x989680 ;  /* 0x009896800000895d */ /* 0x008fea0003900000 */
[----:B------:R-:W3:Y:S02]  /*9b50*/  @!P0 SYNCS.PHASECHK.TRANS64 P0, [R3+URZ], R0 ;  /* 0x00000000030085a7 */ /* 0x000ee4000800007f */
[----:B---3--:R-:W-:Y:S05]  /*9b60*/  @!P0 BRA `(.L_x_202) ;  /* 0xfffffffc00f08947 */ /* 0x008fea000383ffff */
.L_x_190:
[----:B------:R-:W-:Y:S05]  /*9b70*/  BSYNC B0 ;  /* 0x0000000000007941 */ /* 0x000fea0003800000 */
.L_x_189:
[----:B------:R-:W-:Y:S05]  /*9b80*/  EXIT ;  /* 0x000000000000794d */ /* 0x000fea0003800000 */
.L_x_22:
[----:B-1----:R-:W-:-:S04]  /*9b90*/  IMAD.U32 R13, RZ, RZ, UR6 ;  /* 0x00000006ff0d7e24 */ /* 0x002fc8000f8e00ff */
[----:B------:R1:W4:Y:S03]  /*9ba0*/  SYNCS.PHASECHK.TRANS64.TRYWAIT P0, [R13+URZ], R12 ;  /* 0x0000000c0d0075a7 */ /* 0x000326000800017f */
[----:B----4-:R-:W-:Y:S05]  /*9bb0*/  @!P0 NANOSLEEP.SYNCS 0x989680 ;  /* 0x009896800000895d */ /* 0x010fea0003900000 */
[----:B------:R-:W4:Y:S02]  /*9bc0*/  @!P0 SYNCS.PHASECHK.TRANS64 P0, [R13+URZ], R12 ;  /* 0x0000000c0d0085a7 */ /* 0x000f24000800007f */
[----:B----4-:R-:W-:Y:S05]  /*9bd0*/  @!P0 BRA `(.L_x_22) ;  /* 0xfffffffc00ec8947 */ /* 0x010fea000383ffff */
[----:B------:R-:W-:Y:S05]  /*9be0*/  BRA `(.L_x_21) ;  /* 0xffffff7c00487947 */ /* 0x000fea000383ffff */
.L_x_28:
[----:B-1----:R-:W-:-:S04]  /*9bf0*/  IMAD.U32 R15, RZ, RZ, UR12 ;  /* 0x0000000cff0f7e24 */ /* 0x002fc8000f8e00ff */
[----:B------:R1:W4:Y:S03]  /*9c00*/  SYNCS.PHASECHK.TRANS64.TRYWAIT P0, [R15+URZ], R14 ;  /* 0x0000000e0f0075a7 */ /* 0x000326000800017f */
[----:B----4-:R-:W-:Y:S05]  /*9c10*/  @!P0 NANOSLEEP.SYNCS 0x989680 ;  /* 0x009896800000895d */ /* 0x010fea0003900000 */
[----:B------:R-:W4:Y:S02]  /*9c20*/  @!P0 SYNCS.PHASECHK.TRANS64 P0, [R15+URZ], R14 ;  /* 0x0000000e0f0085a7 */ /* 0x000f24000800007f */
[----:B----4-:R-:W-:Y:S05]  /*9c30*/  @!P0 BRA `(.L_x_28) ;  /* 0xfffffffc00ec8947 */ /* 0x010fea000383ffff */
[----:B------:R-:W-:Y:S05]  /*9c40*/  BRA `(.L_x_27) ;  /* 0xffffff8400b47947 */ /* 0x000fea000383ffff */
.L_x_177:
[----:B------:R-:W-:Y:S01]  /*9c50*/  BSSY B1, `(.L_x_203) ;  /* 0x0000006000017945 */ /* 0x000fe20003800000 */
[----:B------:R-:W-:-:S07]  /*9c60*/  IMAD.MOV.U32 R7, RZ, RZ, -0x1 ;  /* 0xffffffffff077424 */ /* 0x000fce00078e00ff */
[----:B------:R-:W-:Y:S05]  /*9c70*/  WARPSYNC.COLLECTIVE R7, `(.L_x_204) ;  /* 0x00000000070c7348 */ /* 0x000fea0003c00000 */
[----:B------:R-:W-:Y:S02]  /*9c80*/  ELECT P0, UR62, PT ;  /* 0x00000000003e782f */ /* 0x000fe40003800000 */
[----:B------:R-:W-:Y:S01]  /*9c90*/  MOV R7, UR62 ;  /* 0x0000003e00077c02 */ /* 0x000fe20008000f00 */
[----:B------:R-:W-:Y:S10]  /*9ca0*/  ENDCOLLECTIVE ;  /* 0x000000000000791b */ /* 0x000ff40003800000 */
.L_x_204:
[----:B------:R-:W-:Y:S05]  /*9cb0*/  BSYNC B1 ;  /* 0x0000000000017941 */ /* 0x000fea0003800000 */
.L_x_203:
[----:B------:R-:W-:Y:S05]  /*9cc0*/  BRA `(.L_x_205) ;  /* 0xffffffec00447947 */ /* 0x000fea000383ffff */
.L_x_180:
[----:B0-----:R0:W1:Y:S02]  /*9cd0*/  SYNCS.PHASECHK.TRANS64.TRYWAIT P0, [R21+URZ+0x58], R8 ;  /* 0x00005808150075a7 */ /* 0x001064000800017f */
[----:B-1----:R-:W-:Y:S05]  /*9ce0*/  @!P0 NANOSLEEP.SYNCS 0x989680 ;  /* 0x009896800000895d */ /* 0x002fea0003900000 */
[----:B------:R-:W1:Y:S02]  /*9cf0*/  @!P0 SYNCS.PHASECHK.TRANS64 P0, [R21+URZ+0x58], R8 ;  /* 0x00005808150085a7 */ /* 0x000e64000800007f */
[----:B-1----:R-:W-:Y:S05]  /*9d00*/  @!P0 BRA `(.L_x_180) ;  /* 0xfffffffc00f08947 */ /* 0x002fea000383ffff */
[----:B------:R-:W-:Y:S05]  /*9d10*/  BRA `(.L_x_206) ;  /* 0xffffffec007c7947 */ /* 0x000fea000383ffff */
.L_x_188:
[----:B------:R-:W-:Y:S01]  /*9d20*/  BSSY B0, `(.L_x_207) ;  /* 0x0000006000007945 */ /* 0x000fe20003800000 */
[----:B------:R-:W-:-:S07]  /*9d30*/  IMAD.MOV.U32 R7, RZ, RZ, -0x1 ;  /* 0xffffffffff077424 */ /* 0x000fce00078e00ff */
[----:B------:R-:W-:Y:S05]  /*9d40*/  WARPSYNC.COLLECTIVE R7, `(.L_x_208) ;  /* 0x00000000070c7348 */ /* 0x000fea0003c00000 */
[----:B------:R-:W-:Y:S02]  /*9d50*/  ELECT P0, UR62, PT ;  /* 0x00000000003e782f */ /* 0x000fe40003800000 */
[----:B------:R-:W-:Y:S01]  /*9d60*/  MOV R7, UR62 ;  /* 0x0000003e00077c02 */ /* 0x000fe20008000f00 */
[----:B------:R-:W-:Y:S10]  /*9d70*/  ENDCOLLECTIVE ;  /* 0x000000000000791b */ /* 0x000ff40003800000 */
.L_x_208:
[----:B------:R-:W-:Y:S05]  /*9d80*/  BSYNC B0 ;  /* 0x0000000000007941 */ /* 0x000fea0003800000 */
.L_x_207:
[----:B------:R-:W-:Y:S05]  /*9d90*/  BRA `(.L_x_209) ;  /* 0xfffffff400cc7947 */ /* 0x000fea000383ffff */
.L_x_192:
[----:B0-----:R0:W1:Y:S02]  /*9da0*/  SYNCS.PHASECHK.TRANS64.TRYWAIT P0, [R6+URZ], R3 ;  /* 0x00000003060075a7 */ /* 0x001064000800017f */
[----:B-1----:R-:W-:Y:S05]  /*9db0*/  @!P0 NANOSLEEP.SYNCS 0x989680 ;  /* 0x009896800000895d */ /* 0x002fea0003900000 */
[----:B------:R-:W1:Y:S02]  /*9dc0*/  @!P0 SYNCS.PHASECHK.TRANS64 P0, [R6+URZ], R3 ;  /* 0x00000003060085a7 */ /* 0x000e64000800007f */
[----:B-1----:R-:W-:Y:S05]  /*9dd0*/  @!P0 BRA `(.L_x_192) ;  /* 0xfffffffc00f08947 */ /* 0x002fea000383ffff */
[----:B------:R-:W-:Y:S05]  /*9de0*/  BRA `(.L_x_210) ;  /* 0xfffffff8000c7947 */ /* 0x000fea000383ffff */
.L_x_193:
[----:B0-----:R0:W1:Y:S02]  /*9df0*/  SYNCS.PHASECHK.TRANS64.TRYWAIT P0, [R7+URZ], R4 ;  /* 0x00000004070075a7 */ /* 0x001064000800017f */
[----:B-1----:R-:W-:Y:S05]  /*9e00*/  @!P0 NANOSLEEP.SYNCS 0x989680 ;  /* 0x009896800000895d */ /* 0x002fea0003900000 */
[----:B------:R-:W1:Y:S02]  /*9e10*/  @!P0 SYNCS.PHASECHK.TRANS64 P0, [R7+URZ], R4 ;  /* 0x00000004070085a7 */ /* 0x000e64000800007f */
[----:B-1----:R-:W-:Y:S05]  /*9e20*/  @!P0 BRA `(.L_x_193) ;  /* 0xfffffffc00f08947 */ /* 0x002fea000383ffff */
[----:B------:R-:W-:Y:S05]  /*9e30*/  BRA `(.L_x_211) ;  /* 0xfffffff8001c7947 */ /* 0x000fea000383ffff */
.L_x_194:
[----:B0-----:R0:W1:Y:S02]  /*9e40*/  SYNCS.PHASECHK.TRANS64.TRYWAIT P0, [R6+URZ], R5 ;  /* 0x00000005060075a7 */ /* 0x001064000800017f */
[----:B-1----:R-:W-:Y:S05]  /*9e50*/  @!P0 NANOSLEEP.SYNCS 0x989680 ;  /* 0x009896800000895d */ /* 0x002fea0003900000 */
[----:B------:R-:W1:Y:S02]  /*9e60*/  @!P0 SYNCS.PHASECHK.TRANS64 P0, [R6+URZ], R5 ;  /* 0x00000005060085a7 */ /* 0x000e64000800007f */
[----:B-1----:R-:W-:Y:S05]  /*9e70*/  @!P0 BRA `(.L_x_194) ;  /* 0xfffffffc00f08947 */ /* 0x002fea000383ffff */
[----:B------:R-:W-:Y:S05]  /*9e80*/  BRA `(.L_x_212) ;  /* 0xfffffff8002c7947 */ /* 0x000fea000383ffff */
.L_x_195:
[----:B0-----:R0:W1:Y:S02]  /*9e90*/  SYNCS.PHASECHK.TRANS64.TRYWAIT P0, [R9+URZ], R4 ;  /* 0x00000004090075a7 */ /* 0x001064000800017f */
[----:B-1----:R-:W-:Y:S05]  /*9ea0*/  @!P0 NANOSLEEP.SYNCS 0x989680 ;  /* 0x009896800000895d */ /* 0x002fea0003900000 */
[----:B------:R-:W1:Y:S02]  /*9eb0*/  @!P0 SYNCS.PHASECHK.TRANS64 P0, [R9+URZ], R4 ;  /* 0x00000004090085a7 */ /* 0x000e64000800007f */
[----:B-1----:R-:W-:Y:S05]  /*9ec0*/  @!P0 BRA `(.L_x_195) ;  /* 0xfffffffc00f08947 */ /* 0x002fea000383ffff */
[----:B------:R-:W-:Y:S05]  /*9ed0*/  BRA `(.L_x_213) ;  /* 0xfffffff8003c7947 */ /* 0x000fea000383ffff */
.L_x_196:
[----:B0-----:R0:W1:Y:S02]  /*9ee0*/  SYNCS.PHASECHK.TRANS64.TRYWAIT P0, [R6+URZ], R5 ;  /* 0x00000005060075a7 */ /* 0x001064000800017f */
[----:B-1----:R-:W-:Y:S05]  /*9ef0*/  @!P0 NANOSLEEP.SYNCS 0x989680 ;  /* 0x009896800000895d */ /* 0x002fea0003900000 */
[----:B------:R-:W1:Y:S02]  /*9f00*/  @!P0 SYNCS.PHASECHK.TRANS64 P0, [R6+URZ], R5 ;  /* 0x00000005060085a7 */ /* 0x000e64000800007f */
[----:B-1----:R-:W-:Y:S05]  /*9f10*/  @!P0 BRA `(.L_x_196) ;  /* 0xfffffffc00f08947 */ /* 0x002fea000383ffff */
[----:B------:R-:W-:Y:S05]  /*9f20*/  BRA `(.L_x_214) ;  /* 0xfffffff8004c7947 */ /* 0x000fea000383ffff */
.L_x_197:
[----:B0-----:R0:W1:Y:S02]  /*9f30*/  SYNCS.PHASECHK.TRANS64.TRYWAIT P0, [R9+URZ], R4 ;  /* 0x00000004090075a7 */ /* 0x001064000800017f */
[----:B-1----:R-:W-:Y:S05]  /*9f40*/  @!P0 NANOSLEEP.SYNCS 0x989680 ;  /* 0x009896800000895d */ /* 0x002fea0003900000 */
[----:B------:R-:W1:Y:S02]  /*9f50*/  @!P0 SYNCS.PHASECHK.TRANS64 P0, [R9+URZ], R4 ;  /* 0x00000004090085a7 */ /* 0x000e64000800007f */
[----:B-1----:R-:W-:Y:S05]  /*9f60*/  @!P0 BRA `(.L_x_197) ;  /* 0xfffffffc00f08947 */ /* 0x002fea000383ffff */
[----:B------:R-:W-:Y:S05]  /*9f70*/  BRA `(.L_x_215) ;  /* 0xfffffff8005c7947 */ /* 0x000fea000383ffff */
.L_x_198:
[----:B0-----:R0:W1:Y:S02]  /*9f80*/  SYNCS.PHASECHK.TRANS64.TRYWAIT P0, [R6+URZ], R5 ;  /* 0x00000005060075a7 */ /* 0x001064000800017f */
[----:B-1----:R-:W-:Y:S05]  /*9f90*/  @!P0 NANOSLEEP.SYNCS 0x989680 ;  /* 0x009896800000895d */ /* 0x002fea0003900000 */
[----:B------:R-:W1:Y:S02]  /*9fa0*/  @!P0 SYNCS.PHASECHK.TRANS64 P0, [R6+URZ], R5 ;  /* 0x00000005060085a7 */ /* 0x000e64000800007f */
[----:B-1----:R-:W-:Y:S05]  /*9fb0*/  @!P0 BRA `(.L_x_198) ;  /* 0xfffffffc00f08947 */ /* 0x002fea000383ffff */
[----:B------:R-:W-:Y:S05]  /*9fc0*/  BRA `(.L_x_216) ;  /* 0xfffffff8006c7947 */ /* 0x000fea000383ffff */
.L_x_199:
[----:B0-----:R0:W1:Y:S02]  /*9fd0*/  SYNCS.PHASECHK.TRANS64.TRYWAIT P0, [R9+URZ], R4 ;  /* 0x00000004090075a7 */ /* 0x001064000800017f */
[----:B-1----:R-:W-:Y:S05]  /*9fe0*/  @!P0 NANOSLEEP.SYNCS 0x989680 ;  /* 0x009896800000895d */ /* 0x002fea0003900000 */
[----:B------:R-:W1:Y:S02]  /*9ff0*/  @!P0 SYNCS.PHASECHK.TRANS64 P0, [R9+URZ], R4 ;  /* 0x00000004090085a7 */ /* 0x000e64000800007f */
[----:B-1----:R-:W-:Y:S05]  /*a000*/  @!P0 BRA `(.L_x_199) ;  /* 0xfffffffc00f08947 */ /* 0x002fea000383ffff */
[----:B------:R-:W-:Y:S05]  /*a010*/  BRA `(.L_x_217) ;  /* 0xfffffff8007c7947 */ /* 0x000fea000383ffff */
.L_x_200:
[----:B0-----:R0:W1:Y:S02]  /*a020*/  SYNCS.PHASECHK.TRANS64.TRYWAIT P0, [R10+URZ], R5 ;  /* 0x000000050a0075a7 */ /* 0x001064000800017f */
[----:B-1----:R-:W-:Y:S05]  /*a030*/  @!P0 NANOSLEEP.SYNCS 0x989680 ;  /* 0x009896800000895d */ /* 0x002fea0003900000 */
[----:B------:R-:W1:Y:S02]  /*a040*/  @!P0 SYNCS.PHASECHK.TRANS64 P0, [R10+URZ], R5 ;  /* 0x000000050a0085a7 */ /* 0x000e64000800007f */
[----:B-1----:R-:W-:Y:S05]  /*a050*/  @!P0 BRA `(.L_x_200) ;  /* 0xfffffffc00f08947 */ /* 0x002fea000383ffff */
[----:B------:R-:W-:Y:S05]  /*a060*/  BRA `(.L_x_218) ;  /* 0xfffffff8008c7947 */ /* 0x000fea000383ffff */
.L_x_201:
[----:B-1----:R1:W2:Y:S02]  /*a070*/  SYNCS.PHASECHK.TRANS64.TRYWAIT P0, [R11+URZ], R6 ;  /* 0x000000060b0075a7 */ /* 0x0022a4000800017f */
[----:B--2---:R-:W-:Y:S05]  /*a080*/  @!P0 NANOSLEEP.SYNCS 0x989680 ;  /* 0x009896800000895d */ /* 0x004fea0003900000 */
[----:B------:R-:W2:Y:S02]  /*a090*/  @!P0 SYNCS.PHASECHK.TRANS64 P0, [R11+URZ], R6 ;  /* 0x000000060b0085a7 */ /* 0x000ea4000800007f */
[----:B--2---:R-:W-:Y:S05]  /*a0a0*/  @!P0 BRA `(.L_x_201) ;  /* 0xfffffffc00f08947 */ /* 0x004fea000383ffff */
[----:B------:R-:W-:Y:S05]  /*a0b0*/  BRA `(.L_x_219) ;  /* 0xfffffff800947947 */ /* 0x000fea000383ffff */
.L_x_220:
[----:B------:R-:W-:-:S00]  /*a0c0*/  BRA `(.L_x_220) ;  /* 0xfffffffc00fc7947 */ /* 0x000fc0000383ffff */
[----:B------:R-:W-:-:S00]  /*a0d0*/  NOP ;  /* 0x0000000000007918 */ /* 0x000fc00000000000 */
        /* <DEDUP_REMOVED lines=10> */
.L_x_221:


//--------------------- .nv.shared._ZN7cutlass13device_kernelINS_4gemm6kernel13GemmUniversalIN4cute5tupleIJiiiiEEENS1_10collective13CollectiveMmaINS1_37MainloopSm90TmaGmmaWarpSpecializedFP8ILi11ENS5_IJNS4_1CILi8EEENSA_ILi1EEESC_EEENS1_35KernelTmaWarpSpecializedCooperativeEEENS5_IJNSA_ILi256EEENSA_ILi64EEESH_EEENS_12float_e4m3_tENS5_IJlSC_lEEESJ_SK_NS4_8TiledMMAINS4_8MMA_AtomIJNS4_4SM904GMMA30MMA_64x64x32_F32E4M3E4M3_SS_TNILNSO_7ScaleInE1ELSQ_1EEEEEENS4_6LayoutINS5_IJNSA_ILi2EEESC_SC_EEENS5_IJSC_NSA_ILi0EEESW_EEEEENS5_IJNS4_10UnderscoreESZ_SZ_EEEEENS4_13SM90_TMA_LOADENS4_14ComposedLayoutINS4_7SwizzleILi2ELi4ELi3EEENS4_18smem_ptr_flag_bitsILi8EEENST_INS5_IJSB_SH_EEENS5_IJSH_SC_EEEEEEEvNS4_8identityENS4_23SM90_TMA_LOAD_MULTICASTES1B_vS1C_EENS_8epilogue10collective6detail29Sm90TmaWarpSpecializedAdapterINS1G_15DefaultEpilogueISJ_SK_SK_NS1F_6thread17LinearCombinationISJ_Li1EffLNS1K_9ScaleType4KindE0ELNS_15FloatRoundStyleE2ESJ_EENS1_15EpilogueDefaultEEEEEvvEEEEvNT_6ParamsE --------------------------
	.section	.nv.shared._ZN7cutlass13device_kernelINS_4gemm6kernel13GemmUniversalIN4cute5tupleIJiiiiEEENS1_10collective13CollectiveMmaINS1_37MainloopSm90TmaGmmaWarpSpecializedFP8ILi11ENS5_IJNS4_1CILi8EEENSA_ILi1EEESC_EEENS1_35KernelTmaWarpSpecializedCooperativeEEENS5_IJNSA_ILi256EEENSA_ILi64EEESH_EEENS_12float_e4m3_tENS5_IJlSC_lEEESJ_SK_NS4_8TiledMMAINS4_8MMA_AtomIJNS4_4SM904GMMA30MMA_64x64x32_F32E4M3E4M3_SS_TNILNSO_7ScaleInE1ELSQ_1EEEEEENS4_6LayoutINS5_IJNSA_ILi2EEESC_SC_EEENS5_IJSC_NSA_ILi0EEESW_EEEEENS5_IJNS4_10UnderscoreESZ_SZ_EEEEENS4_13SM90_TMA_LOADENS4_14ComposedLayoutINS4_7SwizzleILi2ELi4ELi3EEENS4_18smem_ptr_flag_bitsILi8EEENST_INS5_IJSB_SH_EEENS5_IJSH_SC_EEEEEEEvNS4_8identityENS4_23SM90_TMA_LOAD_MULTICASTES1B_vS1C_EENS_8epilogue10collective6detail29Sm90TmaWarpSpecializedAdapterINS1G_15DefaultEpilogueISJ_SK_SK_NS1F_6thread17LinearCombinationISJ_Li1EffLNS1K_9ScaleType4KindE0ELNS_15FloatRoundStyleE2ESJ_EENS1_15EpilogueDefaultEEEEEvvEEEEvNT_6ParamsE,"aw",@nobits
	.sectionflags	@""
	.align	16
	.zero		1024


//--------------------- .nv.shared.reserved.0     --------------------------
	.section	.nv.shared.reserved.0,"aw",@nobits
	.weak		__nv_reservedSMEM_offset_0_alias
	.size		__nv_reservedSMEM_offset_0_alias, 0, 0
	.other		__nv_reservedSMEM_offset_0_alias,@"STO_CUDA_RESERVED_SHARED STV_DEFAULT"
__nv_reservedSMEM_offset_0_alias:
	.zero		0


//--------------------- .nv.global                --------------------------
	.section	.nv.global,"aw",@nobits
.nv.global:
	.type		_ZN40_INTERNAL_4ecceb12_4_k_cu_777a7d7b_262964cute1_E,@object
	.size		_ZN40_INTERNAL_4ecceb12_4_k_cu_777a7d7b_262964cute1_E,(_ZN40_INTERNAL_4ecceb12_4_k_cu_777a7d7b_262964cuda3std3__45__cpo6cbeginE - _ZN40_INTERNAL_4ecceb12_4_k_cu_777a7d7b_262964cute1_E)
_ZN40_INTERNAL_4ecceb12_4_k_cu_777a7d7b_262964cute1_E:
	.zero		1
	.type		_ZN40_INTERNAL_4ecceb12_4_k_cu_777a7d7b_262964cuda3std3__45__cpo6cbeginE,@object
	.size		_ZN40_INTERNAL_4ecceb12_4_k_cu_777a7d7b_262964cuda3std3__45__cpo6cbeginE,(_ZN40_INTERNAL_4ecceb12_4_k_cu_777a7d7b_262964cuda3std3__48in_placeE - _ZN40_INTERNAL_4ecceb12_4_k_cu_777a7d7b_262964cuda3std3__45__cpo6cbeginE)
_ZN40_INTERNAL_4ecceb12_4_k_cu_777a7d7b_262964cuda3std3__45__cpo6cbeginE:
	.zero		1
	.type		_ZN40_INTERNAL_4ecceb12_4_k_cu_777a7d7b_262964cuda3std3__48in_placeE,@object
	.size		_ZN40_INTERNAL_4ecceb12_4_k_cu_777a7d7b_262964cuda3std3__48in_placeE,(_ZN40_INTERNAL_4ecceb12_4_k_cu_777a7d7b_262964cuda3std6ranges3__45__cpo9iter_moveE - _ZN40_INTERNAL_4ecceb12_4_k_cu_777a7d7b_262964cuda3std3__48in_placeE)
_ZN40_INTERNAL_4ecceb12_4_k_cu_777a7d7b_262964cuda3std3__48in_placeE:
	.zero		1
	.type		_ZN40_INTERNAL_4ecceb12_4_k_cu_777a7d7b_262964cuda3std6ranges3__45__cpo9iter_moveE,@object
	.size		_ZN40_INTERNAL_4ecceb12_4_k_cu_777a7d7b_262964cuda3std6ranges3__45__cpo9iter_moveE,(_ZN40_INTERNAL_4ecceb12_4_k_cu_777a7d7b_262964cuda3std3__45__cpo5beginE - _ZN40_INTERNAL_4ecceb12_4_k_cu_777a7d7b_262964cuda3std6ranges3__45__cpo9iter_moveE)
_ZN40_INTERNAL_4ecceb12_4_k_cu_777a7d7b_262964cuda3std6ranges3__45__cpo9iter_moveE:
	.zero		1
	.type		_ZN40_INTERNAL_4ecceb12_4_k_cu_777a7d7b_262964cuda3std3__45__cpo5beginE,@object
	.size		_ZN40_INTERNAL_4ecceb12_4_k_cu_777a7d7b_262964cuda3std3__45__cpo5beginE,(_ZN40_INTERNAL_4ecceb12_4_k_cu_777a7d7b_262964cuda3std3__442_GLOBAL__N__4ecceb12_4_k_cu_777a7d7b_262966ignoreE - _ZN40_INTERNAL_4ecceb12_4_k_cu_777a7d7b_262964cuda3std3__45__cpo5beginE)
_ZN40_INTERNAL_4ecceb12_4_k_cu_777a7d7b_262964cuda3std3__45__cpo5beginE:
	.zero		1
	.type		_ZN40_INTERNAL_4ecceb12_4_k_cu_777a7d7b_262964cuda3std3__442_GLOBAL__N__4ecceb12_4_k_cu_777a7d7b_262966ignoreE,@object
	.size		_ZN40_INTERNAL_4ecceb12_4_k_cu_777a7d7b_262964cuda3std3__442_GLOBAL__N__4ecceb12_4_k_cu_777a7d7b_262966ignoreE,(_ZN40_INTERNAL_4ecceb12_4_k_cu_777a7d7b_262964cute7productE - _ZN40_INTERNAL_4ecceb12_4_k_cu_777a7d7b_262964cuda3std3__442_GLOBAL__N__4ecceb12_4_k_cu_777a7d7b_262966ignoreE)
_ZN40_INTERNAL_4ecceb12_4_k_cu_777a7d7b_262964cuda3std3__442_GLOBAL__N__4ecceb12_4_k_cu_777a7d7b_262966ignoreE:
	.zero		1
	.type		_ZN40_INTERNAL_4ecceb12_4_k_cu_777a7d7b_262964cute7productE,@object
	.size		_ZN40_INTERNAL_4ecceb12_4_k_cu_777a7d7b_262964cute7productE,(_ZN40_INTERNAL_4ecceb12_4_k_cu_777a7d7b_262964cuda3std3__45__cpo3endE - _ZN40_INTERNAL_4ecceb12_4_k_cu_777a7d7b_262964cute7productE)
_ZN40_INTERNAL_4ecceb12_4_k_cu_777a7d7b_262964cute7productE:
	.zero		1
	.type		_ZN40_INTERNAL_4ecceb12_4_k_cu_777a7d7b_262964cuda3std3__45__cpo3endE,@object
	.size		_ZN40_INTERNAL_4ecceb12_4_k_cu_777a7d7b_262964cuda3std3__45__cpo3endE,(_ZN40_INTERNAL_4ecceb12_4_k_cu_777a7d7b_262964cuda3std3__419piecewise_constructE - _ZN40_INTERNAL_4ecceb12_4_k_cu_777a7d7b_262964cuda3std3__45__cpo3endE)
_ZN40_INTERNAL_4ecceb12_4_k_cu_777a7d7b_262964cuda3std3__45__cpo3endE:
	.zero		1
	.type		_ZN40_INTERNAL_4ecceb12_4_k_cu_777a7d7b_262964cuda3std3__419piecewise_constructE,@object
	.size		_ZN40_INTERNAL_4ecceb12_4_k_cu_777a7d7b_262964cuda3std3__419piecewise_constructE,(_ZN40_INTERNAL_4ecceb12_4_k_cu_777a7d7b_262964cuda3std3__45__cpo4cendE - _ZN40_INTERNAL_4ecceb12_4_k_cu_777a7d7b_262964cuda3std3__419piecewise_constructE)
_ZN40_INTERNAL_4ecceb12_4_k_cu_777a7d7b_262964cuda3std3__419piecewise_constructE:
	.zero		1
	.type		_ZN40_INTERNAL_4ecceb12_4_k_cu_777a7d7b_262964cuda3std3__45__cpo4cendE,@object
	.size		_ZN40_INTERNAL_4ecceb12_4_k_cu_777a7d7b_262964cuda3std3__45__cpo4cendE,(_ZN40_INTERNAL_4ecceb12_4_k_cu_777a7d7b_262964cuda3std6ranges3__45__cpo4swapE - _ZN40_INTERNAL_4ecceb12_4_k_cu_777a7d7b_262964cuda3std3__45__cpo4cendE)
_ZN40_INTERNAL_4ecceb12_4_k_cu_777a7d7b_262964cuda3std3__45__cpo4cendE:
	.zero		1
	.type		_ZN40_INTERNAL_4ecceb12_4_k_cu_777a7d7b_262964cuda3std6ranges3__45__cpo4swapE,@object
	.size		_ZN40_INTERNAL_4ecceb12_4_k_cu_777a7d7b_262964cuda3std6ranges3__45__cpo4swapE,(.L_7 - _ZN40_INTERNAL_4ecceb12_4_k_cu_777a7d7b_262964cuda3std6ranges3__45__cpo4swapE)
_ZN40_INTERNAL_4ecceb12_4_k_cu_777a7d7b_262964cuda3std6ranges3__45__cpo4swapE:
	.zero		1
.L_7:


//--------------------- .nv.constant0._ZN7cutlass13device_kernelINS_4gemm6kernel13GemmUniversalIN4cute5tupleIJiiiiEEENS1_10collective13CollectiveMmaINS1_37MainloopSm90TmaGmmaWarpSpecializedFP8ILi11ENS5_IJNS4_1CILi8EEENSA_ILi1EEESC_EEENS1_35KernelTmaWarpSpecializedCooperativeEEENS5_IJNSA_ILi256EEENSA_ILi64EEESH_EEENS_12float_e4m3_tENS5_IJlSC_lEEESJ_SK_NS4_8TiledMMAINS4_8MMA_AtomIJNS4_4SM904GMMA30MMA_64x64x32_F32E4M3E4M3_SS_TNILNSO_7ScaleInE1ELSQ_1EEEEEENS4_6LayoutINS5_IJNSA_ILi2EEESC_SC_EEENS5_IJSC_NSA_ILi0EEESW_EEEEENS5_IJNS4_10UnderscoreESZ_SZ_EEEEENS4_13SM90_TMA_LOADENS4_14ComposedLayoutINS4_7SwizzleILi2ELi4ELi3EEENS4_18smem_ptr_flag_bitsILi8EEENST_INS5_IJSB_SH_EEENS5_IJSH_SC_EEEEEEEvNS4_8identityENS4_23SM90_TMA_LOAD_MULTICASTES1B_vS1C_EENS_8epilogue10collective6detail29Sm90TmaWarpSpecializedAdapterINS1G_15DefaultEpilogueISJ_SK_SK_NS1F_6thread17LinearCombinationISJ_Li1EffLNS1K_9ScaleType4KindE0ELNS_15FloatRoundStyleE2ESJ_EENS1_15EpilogueDefaultEEEEEvvEEEEvNT_6ParamsE --------------------------
	.section	.nv.constant0._ZN7cutlass13device_kernelINS_4gemm6kernel13GemmUniversalIN4cute5tupleIJiiiiEEENS1_10collective13CollectiveMmaINS1_37MainloopSm90TmaGmmaWarpSpecializedFP8ILi11ENS5_IJNS4_1CILi8EEENSA_ILi1EEESC_EEENS1_35KernelTmaWarpSpecializedCooperativeEEENS5_IJNSA_ILi256EEENSA_ILi64EEESH_EEENS_12float_e4m3_tENS5_IJlSC_lEEESJ_SK_NS4_8TiledMMAINS4_8MMA_AtomIJNS4_4SM904GMMA30MMA_64x64x32_F32E4M3E4M3_SS_TNILNSO_7ScaleInE1ELSQ_1EEEEEENS4_6LayoutINS5_IJNSA_ILi2EEESC_SC_EEENS5_IJSC_NSA_ILi0EEESW_EEEEENS5_IJNS4_10UnderscoreESZ_SZ_EEEEENS4_13SM90_TMA_LOADENS4_14ComposedLayoutINS4_7SwizzleILi2ELi4ELi3EEENS4_18smem_ptr_flag_bitsILi8EEENST_INS5_IJSB_SH_EEENS5_IJSH_SC_EEEEEEEvNS4_8identityENS4_23SM90_TMA_LOAD_MULTICASTES1B_vS1C_EENS_8epilogue10collective6detail29Sm90TmaWarpSpecializedAdapterINS1G_15DefaultEpilogueISJ_SK_SK_NS1F_6thread17LinearCombinationISJ_Li1EffLNS1K_9ScaleType4KindE0ELNS_15FloatRoundStyleE2ESJ_EENS1_15EpilogueDefaultEEEEEvvEEEEvNT_6ParamsE,"a",@progbits
	.sectionflags	@""
	.align	4
.nv.constant0._ZN7cutlass13device_kernelINS_4gemm6kernel13GemmUniversalIN4cute5tupleIJiiiiEEENS1_10collective13CollectiveMmaINS1_37MainloopSm90TmaGmmaWarpSpecializedFP8ILi11ENS5_IJNS4_1CILi8EEENSA_ILi1EEESC_EEENS1_35KernelTmaWarpSpecializedCooperativeEEENS5_IJNSA_ILi256EEENSA_ILi64EEESH_EEENS_12float_e4m3_tENS5_IJlSC_lEEESJ_SK_NS4_8TiledMMAINS4_8MMA_AtomIJNS4_4SM904GMMA30MMA_64x64x32_F32E4M3E4M3_SS_TNILNSO_7ScaleInE1ELSQ_1EEEEEENS4_6LayoutINS5_IJNSA_ILi2EEESC_SC_EEENS5_IJSC_NSA_ILi0EEESW_EEEEENS5_IJNS4_10UnderscoreESZ_SZ_EEEEENS4_13SM90_TMA_LOADENS4_14ComposedLayoutINS4_7SwizzleILi2ELi4ELi3EEENS4_18smem_ptr_flag_bitsILi8EEENST_INS5_IJSB_SH_EEENS5_IJSH_SC_EEEEEEEvNS4_8identityENS4_23SM90_TMA_LOAD_MULTICASTES1B_vS1C_EENS_8epilogue10collective6detail29Sm90TmaWarpSpecializedAdapterINS1G_15DefaultEpilogueISJ_SK_SK_NS1F_6thread17LinearCombinationISJ_Li1EffLNS1K_9ScaleType4KindE0ELNS_15FloatRoundStyleE2ESJ_EENS1_15EpilogueDefaultEEEEEvvEEEEvNT_6ParamsE:
	.zero		1664


//--------------------- SYMBOLS --------------------------

	.type		.nv.reservedSmem.offset0,@object
	.size		.nv.reservedSmem.offset0,0x4
